//
// Generated by NVIDIA NVVM Compiler
//
// Compiler Build ID: CL-36424714
// Cuda compilation tools, release 13.0, V13.0.88
// Based on NVVM 20.0.0
//

.version 9.0
.target sm_100
.address_size 64

	// .globl	_Z5sobelPhS_jjj
.global .align 4 .b8 mask[200] = {255, 255, 255, 255, 252, 255, 255, 255, 250, 255, 255, 255, 252, 255, 255, 255, 255, 255, 255, 255, 254, 255, 255, 255, 248, 255, 255, 255, 244, 255, 255, 255, 248, 255, 255, 255, 254, 255, 255, 255, 0, 0, 0, 0, 0, 0, 0, 0, 0, 0, 0, 0, 0, 0, 0, 0, 0, 0, 0, 0, 2, 0, 0, 0, 8, 0, 0, 0, 12, 0, 0, 0, 8, 0, 0, 0, 2, 0, 0, 0, 1, 0, 0, 0, 4, 0, 0, 0, 6, 0, 0, 0, 4, 0, 0, 0, 1, 0, 0, 0, 255, 255, 255, 255, 254, 255, 255, 255, 0, 0, 0, 0, 2, 0, 0, 0, 1, 0, 0, 0, 252, 255, 255, 255, 248, 255, 255, 255, 0, 0, 0, 0, 8, 0, 0, 0, 4, 0, 0, 0, 250, 255, 255, 255, 244, 255, 255, 255, 0, 0, 0, 0, 12, 0, 0, 0, 6, 0, 0, 0, 252, 255, 255, 255, 248, 255, 255, 255, 0, 0, 0, 0, 8, 0, 0, 0, 4, 0, 0, 0, 255, 255, 255, 255, 254, 255, 255, 255, 0, 0, 0, 0, 2, 0, 0, 0, 1};

.visible .entry _Z5sobelPhS_jjj(
	.param .u64 .ptr .align 1 _Z5sobelPhS_jjj_param_0,
	.param .u64 .ptr .align 1 _Z5sobelPhS_jjj_param_1,
	.param .u32 _Z5sobelPhS_jjj_param_2,
	.param .u32 _Z5sobelPhS_jjj_param_3,
	.param .u32 _Z5sobelPhS_jjj_param_4
)
{
	.reg .pred 	%p<158>;
	.reg .b32 	%r<701>;
	.reg .b64 	%rd<312>;
	.reg .b64 	%fd<612>;

	ld.param.u64 	%rd3, [_Z5sobelPhS_jjj_param_0];
	ld.param.u32 	%r83, [_Z5sobelPhS_jjj_param_3];
	cvta.to.global.u64 	%rd1, %rd3;
	mov.u32 	%r700, %tid.x;
	setp.ge.u32 	%p22, %r700, %r83;
	@%p22 bra 	$L__BB0_103;
	ld.param.u32 	%r673, [_Z5sobelPhS_jjj_param_4];
	mov.u32 	%r85, %ctaid.x;
	add.s32 	%r86, %r85, -2;
	mul.lo.s32 	%r87, %r83, %r86;
	add.s32 	%r88, %r87, %r83;
	shl.b32 	%r89, %r83, 1;
	add.s32 	%r90, %r88, %r89;
	add.s32 	%r91, %r90, %r83;
	add.s32 	%r92, %r700, %r87;
	add.s32 	%r93, %r92, 2;
	mad.lo.s32 	%r699, %r673, %r93, 2;
	add.s32 	%r94, %r700, %r88;
	add.s32 	%r95, %r94, 2;
	mad.lo.s32 	%r698, %r673, %r95, 2;
	mad.lo.s32 	%r96, %r83, %r85, %r700;
	add.s32 	%r97, %r96, 2;
	mad.lo.s32 	%r697, %r673, %r97, 2;
	add.s32 	%r98, %r700, %r90;
	add.s32 	%r99, %r98, 2;
	mad.lo.s32 	%r696, %r673, %r99, 2;
	add.s32 	%r100, %r700, %r91;
	add.s32 	%r101, %r100, 2;
	mad.lo.s32 	%r695, %r673, %r101, 2;
	mad.lo.s32 	%r680, %r673, %r92, 2;
	add.s32 	%r694, %r680, %r673;
	mad.lo.s32 	%r681, %r673, %r94, 2;
	add.s32 	%r693, %r681, %r673;
	mad.lo.s32 	%r682, %r673, %r96, 2;
	add.s32 	%r692, %r682, %r673;
	mad.lo.s32 	%r683, %r673, %r98, 2;
	add.s32 	%r691, %r683, %r673;
	mad.lo.s32 	%r684, %r673, %r100, 2;
	add.s32 	%r690, %r684, %r673;
	add.s32 	%r102, %r92, -1;
	mad.lo.s32 	%r689, %r673, %r102, 2;
	add.s32 	%r103, %r94, -1;
	mad.lo.s32 	%r688, %r673, %r103, 2;
	add.s32 	%r104, %r96, -1;
	mad.lo.s32 	%r687, %r673, %r104, 2;
	add.s32 	%r105, %r98, -1;
	mad.lo.s32 	%r686, %r673, %r105, 2;
	add.s32 	%r106, %r100, -1;
	mad.lo.s32 	%r685, %r673, %r106, 2;
	add.s32 	%r107, %r100, -2;
	mad.lo.s32 	%r679, %r673, %r107, 2;
	add.s32 	%r108, %r98, -2;
	mad.lo.s32 	%r678, %r673, %r108, 2;
	add.s32 	%r109, %r96, -2;
	mad.lo.s32 	%r677, %r673, %r109, 2;
	add.s32 	%r110, %r94, -2;
	mad.lo.s32 	%r676, %r673, %r110, 2;
	add.s32 	%r111, %r92, -2;
	mad.lo.s32 	%r675, %r673, %r111, 2;
$L__BB0_2:
	ld.param.u32 	%r645, [_Z5sobelPhS_jjj_param_2];
	setp.gt.u32 	%p23, %r700, 1;
	add.s32 	%r53, %r700, -2;
	setp.lt.u32 	%p24, %r53, %r83;
	and.pred  	%p25, %p23, %p24;
	mov.u32 	%r112, %ctaid.x;
	setp.gt.u32 	%p26, %r112, 1;
	add.s32 	%r113, %r112, -2;
	setp.lt.u32 	%p27, %r113, %r645;
	and.pred  	%p1, %p26, %p27;
	and.pred  	%p2, %p25, %p1;
	mov.f64 	%fd465, 0d0000000000000000;
	not.pred 	%p29, %p2;
	mov.f64 	%fd466, %fd465;
	mov.f64 	%fd467, %fd465;
	@%p29 bra 	$L__BB0_4;
	add.s32 	%r114, %r675, -1;
	add.s32 	%r115, %r675, -2;
	cvt.u64.u32 	%rd4, %r675;
	add.s64 	%rd5, %rd1, %rd4;
	ld.global.u8 	%r116, [%rd5];
	cvt.u64.u32 	%rd6, %r114;
	add.s64 	%rd7, %rd1, %rd6;
	ld.global.u8 	%r117, [%rd7];
	cvt.u64.u32 	%rd8, %r115;
	add.s64 	%rd9, %rd1, %rd8;
	ld.global.u8 	%r118, [%rd9];
	ld.global.u32 	%r119, [mask];
	mul.lo.s32 	%r120, %r119, %r116;
	cvt.rn.f64.s32 	%fd465, %r120;
	mul.lo.s32 	%r121, %r119, %r117;
	cvt.rn.f64.s32 	%fd466, %r121;
	mul.lo.s32 	%r122, %r119, %r118;
	cvt.rn.f64.s32 	%fd467, %r122;
$L__BB0_4:
	add.s32 	%r123, %r53, 1;
	setp.lt.u32 	%p30, %r123, %r83;
	and.pred  	%p3, %p30, %p1;
	not.pred 	%p31, %p3;
	@%p31 bra 	$L__BB0_6;
	add.s32 	%r124, %r689, -1;
	add.s32 	%r125, %r689, -2;
	cvt.u64.u32 	%rd10, %r689;
	add.s64 	%rd11, %rd1, %rd10;
	ld.global.u8 	%r126, [%rd11];
	cvt.u64.u32 	%rd12, %r124;
	add.s64 	%rd13, %rd1, %rd12;
	ld.global.u8 	%r127, [%rd13];
	cvt.u64.u32 	%rd14, %r125;
	add.s64 	%rd15, %rd1, %rd14;
	ld.global.u8 	%r128, [%rd15];
	ld.global.u32 	%r129, [mask+20];
	mul.lo.s32 	%r130, %r129, %r126;
	cvt.rn.f64.s32 	%fd302, %r130;
	add.f64 	%fd465, %fd465, %fd302;
	mul.lo.s32 	%r131, %r129, %r127;
	cvt.rn.f64.s32 	%fd303, %r131;
	add.f64 	%fd466, %fd466, %fd303;
	mul.lo.s32 	%r132, %r129, %r128;
	cvt.rn.f64.s32 	%fd304, %r132;
	add.f64 	%fd467, %fd467, %fd304;
$L__BB0_6:
	setp.lt.u32 	%p32, %r700, %r83;
	and.pred  	%p4, %p32, %p1;
	not.pred 	%p33, %p4;
	@%p33 bra 	$L__BB0_8;
	add.s32 	%r133, %r680, -1;
	add.s32 	%r134, %r680, -2;
	cvt.u64.u32 	%rd16, %r680;
	add.s64 	%rd17, %rd1, %rd16;
	ld.global.u8 	%r135, [%rd17];
	cvt.u64.u32 	%rd18, %r133;
	add.s64 	%rd19, %rd1, %rd18;
	ld.global.u8 	%r136, [%rd19];
	cvt.u64.u32 	%rd20, %r134;
	add.s64 	%rd21, %rd1, %rd20;
	ld.global.u8 	%r137, [%rd21];
	ld.global.u32 	%r138, [mask+40];
	mul.lo.s32 	%r139, %r138, %r135;
	cvt.rn.f64.s32 	%fd305, %r139;
	add.f64 	%fd465, %fd465, %fd305;
	mul.lo.s32 	%r140, %r138, %r136;
	cvt.rn.f64.s32 	%fd306, %r140;
	add.f64 	%fd466, %fd466, %fd306;
	mul.lo.s32 	%r141, %r138, %r137;
	cvt.rn.f64.s32 	%fd307, %r141;
	add.f64 	%fd467, %fd467, %fd307;
$L__BB0_8:
	ld.param.u32 	%r646, [_Z5sobelPhS_jjj_param_2];
	add.s32 	%r54, %r700, 1;
	setp.lt.u32 	%p34, %r54, %r83;
	mov.u32 	%r142, %ctaid.x;
	setp.gt.u32 	%p35, %r142, 1;
	add.s32 	%r143, %r142, -2;
	setp.lt.u32 	%p36, %r143, %r646;
	and.pred  	%p37, %p35, %p36;
	and.pred  	%p5, %p34, %p37;
	not.pred 	%p39, %p5;
	@%p39 bra 	$L__BB0_10;
	add.s32 	%r144, %r694, -1;
	add.s32 	%r145, %r694, -2;
	cvt.u64.u32 	%rd22, %r694;
	add.s64 	%rd23, %rd1, %rd22;
	ld.global.u8 	%r146, [%rd23];
	cvt.u64.u32 	%rd24, %r144;
	add.s64 	%rd25, %rd1, %rd24;
	ld.global.u8 	%r147, [%rd25];
	cvt.u64.u32 	%rd26, %r145;
	add.s64 	%rd27, %rd1, %rd26;
	ld.global.u8 	%r148, [%rd27];
	ld.global.u32 	%r149, [mask+60];
	mul.lo.s32 	%r150, %r149, %r146;
	cvt.rn.f64.s32 	%fd308, %r150;
	add.f64 	%fd465, %fd465, %fd308;
	mul.lo.s32 	%r151, %r149, %r147;
	cvt.rn.f64.s32 	%fd309, %r151;
	add.f64 	%fd466, %fd466, %fd309;
	mul.lo.s32 	%r152, %r149, %r148;
	cvt.rn.f64.s32 	%fd310, %r152;
	add.f64 	%fd467, %fd467, %fd310;
$L__BB0_10:
	ld.param.u32 	%r647, [_Z5sobelPhS_jjj_param_2];
	add.s32 	%r55, %r54, 1;
	setp.ge.u32 	%p40, %r55, %r83;
	mov.u32 	%r153, %ctaid.x;
	setp.gt.u32 	%p41, %r153, 1;
	add.s32 	%r154, %r153, -2;
	setp.lt.u32 	%p42, %r154, %r647;
	and.pred  	%p43, %p41, %p42;
	not.pred 	%p45, %p43;
	or.pred  	%p46, %p40, %p45;
	@%p46 bra 	$L__BB0_12;
	add.s32 	%r155, %r699, -1;
	add.s32 	%r156, %r699, -2;
	cvt.u64.u32 	%rd28, %r699;
	add.s64 	%rd29, %rd1, %rd28;
	ld.global.u8 	%r157, [%rd29];
	cvt.u64.u32 	%rd30, %r155;
	add.s64 	%rd31, %rd1, %rd30;
	ld.global.u8 	%r158, [%rd31];
	cvt.u64.u32 	%rd32, %r156;
	add.s64 	%rd33, %rd1, %rd32;
	ld.global.u8 	%r159, [%rd33];
	ld.global.u32 	%r160, [mask+80];
	mul.lo.s32 	%r161, %r160, %r157;
	cvt.rn.f64.s32 	%fd311, %r161;
	add.f64 	%fd465, %fd465, %fd311;
	mul.lo.s32 	%r162, %r160, %r158;
	cvt.rn.f64.s32 	%fd312, %r162;
	add.f64 	%fd466, %fd466, %fd312;
	mul.lo.s32 	%r163, %r160, %r159;
	cvt.rn.f64.s32 	%fd313, %r163;
	add.f64 	%fd467, %fd467, %fd313;
$L__BB0_12:
	ld.param.u32 	%r648, [_Z5sobelPhS_jjj_param_2];
	mov.u32 	%r164, %ctaid.x;
	add.s32 	%r166, %r164, -1;
	setp.lt.u32 	%p47, %r166, %r648;
	setp.gt.u32 	%p48, %r700, 1;
	add.s32 	%r167, %r700, -2;
	setp.lt.u32 	%p49, %r167, %r83;
	and.pred  	%p50, %p49, %p47;
	and.pred  	%p6, %p50, %p48;
	not.pred 	%p51, %p6;
	@%p51 bra 	$L__BB0_14;
	add.s32 	%r168, %r676, -1;
	add.s32 	%r169, %r676, -2;
	cvt.u64.u32 	%rd34, %r676;
	add.s64 	%rd35, %rd1, %rd34;
	ld.global.u8 	%r170, [%rd35];
	cvt.u64.u32 	%rd36, %r168;
	add.s64 	%rd37, %rd1, %rd36;
	ld.global.u8 	%r171, [%rd37];
	cvt.u64.u32 	%rd38, %r169;
	add.s64 	%rd39, %rd1, %rd38;
	ld.global.u8 	%r172, [%rd39];
	ld.global.u32 	%r173, [mask+4];
	mul.lo.s32 	%r174, %r173, %r170;
	cvt.rn.f64.s32 	%fd314, %r174;
	add.f64 	%fd465, %fd465, %fd314;
	mul.lo.s32 	%r175, %r173, %r171;
	cvt.rn.f64.s32 	%fd315, %r175;
	add.f64 	%fd466, %fd466, %fd315;
	mul.lo.s32 	%r176, %r173, %r172;
	cvt.rn.f64.s32 	%fd316, %r176;
	add.f64 	%fd467, %fd467, %fd316;
$L__BB0_14:
	ld.param.u32 	%r649, [_Z5sobelPhS_jjj_param_2];
	add.s32 	%r177, %r700, -1;
	setp.lt.u32 	%p52, %r177, %r83;
	mov.u32 	%r178, %ctaid.x;
	add.s32 	%r180, %r178, -1;
	setp.lt.u32 	%p53, %r180, %r649;
	and.pred  	%p7, %p52, %p53;
	not.pred 	%p54, %p7;
	@%p54 bra 	$L__BB0_16;
	add.s32 	%r181, %r688, -1;
	add.s32 	%r182, %r688, -2;
	cvt.u64.u32 	%rd40, %r688;
	add.s64 	%rd41, %rd1, %rd40;
	ld.global.u8 	%r183, [%rd41];
	cvt.u64.u32 	%rd42, %r181;
	add.s64 	%rd43, %rd1, %rd42;
	ld.global.u8 	%r184, [%rd43];
	cvt.u64.u32 	%rd44, %r182;
	add.s64 	%rd45, %rd1, %rd44;
	ld.global.u8 	%r185, [%rd45];
	ld.global.u32 	%r186, [mask+24];
	mul.lo.s32 	%r187, %r186, %r183;
	cvt.rn.f64.s32 	%fd317, %r187;
	add.f64 	%fd465, %fd465, %fd317;
	mul.lo.s32 	%r188, %r186, %r184;
	cvt.rn.f64.s32 	%fd318, %r188;
	add.f64 	%fd466, %fd466, %fd318;
	mul.lo.s32 	%r189, %r186, %r185;
	cvt.rn.f64.s32 	%fd319, %r189;
	add.f64 	%fd467, %fd467, %fd319;
$L__BB0_16:
	ld.param.u32 	%r650, [_Z5sobelPhS_jjj_param_2];
	setp.lt.u32 	%p55, %r700, %r83;
	mov.u32 	%r190, %ctaid.x;
	add.s32 	%r192, %r190, -1;
	setp.lt.u32 	%p56, %r192, %r650;
	and.pred  	%p8, %p55, %p56;
	not.pred 	%p57, %p8;
	@%p57 bra 	$L__BB0_18;
	add.s32 	%r193, %r681, -1;
	add.s32 	%r194, %r681, -2;
	cvt.u64.u32 	%rd46, %r681;
	add.s64 	%rd47, %rd1, %rd46;
	ld.global.u8 	%r195, [%rd47];
	cvt.u64.u32 	%rd48, %r193;
	add.s64 	%rd49, %rd1, %rd48;
	ld.global.u8 	%r196, [%rd49];
	cvt.u64.u32 	%rd50, %r194;
	add.s64 	%rd51, %rd1, %rd50;
	ld.global.u8 	%r197, [%rd51];
	ld.global.u32 	%r198, [mask+44];
	mul.lo.s32 	%r199, %r198, %r195;
	cvt.rn.f64.s32 	%fd320, %r199;
	add.f64 	%fd465, %fd465, %fd320;
	mul.lo.s32 	%r200, %r198, %r196;
	cvt.rn.f64.s32 	%fd321, %r200;
	add.f64 	%fd466, %fd466, %fd321;
	mul.lo.s32 	%r201, %r198, %r197;
	cvt.rn.f64.s32 	%fd322, %r201;
	add.f64 	%fd467, %fd467, %fd322;
$L__BB0_18:
	ld.param.u32 	%r651, [_Z5sobelPhS_jjj_param_2];
	setp.lt.u32 	%p58, %r54, %r83;
	mov.u32 	%r202, %ctaid.x;
	add.s32 	%r204, %r202, -1;
	setp.lt.u32 	%p59, %r204, %r651;
	and.pred  	%p9, %p58, %p59;
	not.pred 	%p60, %p9;
	@%p60 bra 	$L__BB0_20;
	add.s32 	%r205, %r693, -1;
	add.s32 	%r206, %r693, -2;
	cvt.u64.u32 	%rd52, %r693;
	add.s64 	%rd53, %rd1, %rd52;
	ld.global.u8 	%r207, [%rd53];
	cvt.u64.u32 	%rd54, %r205;
	add.s64 	%rd55, %rd1, %rd54;
	ld.global.u8 	%r208, [%rd55];
	cvt.u64.u32 	%rd56, %r206;
	add.s64 	%rd57, %rd1, %rd56;
	ld.global.u8 	%r209, [%rd57];
	ld.global.u32 	%r210, [mask+64];
	mul.lo.s32 	%r211, %r210, %r207;
	cvt.rn.f64.s32 	%fd323, %r211;
	add.f64 	%fd465, %fd465, %fd323;
	mul.lo.s32 	%r212, %r210, %r208;
	cvt.rn.f64.s32 	%fd324, %r212;
	add.f64 	%fd466, %fd466, %fd324;
	mul.lo.s32 	%r213, %r210, %r209;
	cvt.rn.f64.s32 	%fd325, %r213;
	add.f64 	%fd467, %fd467, %fd325;
$L__BB0_20:
	ld.param.u32 	%r652, [_Z5sobelPhS_jjj_param_2];
	setp.ge.u32 	%p61, %r55, %r83;
	mov.u32 	%r214, %ctaid.x;
	add.s32 	%r216, %r214, -1;
	setp.ge.u32 	%p62, %r216, %r652;
	or.pred  	%p63, %p61, %p62;
	@%p63 bra 	$L__BB0_22;
	add.s32 	%r217, %r698, -1;
	add.s32 	%r218, %r698, -2;
	cvt.u64.u32 	%rd58, %r698;
	add.s64 	%rd59, %rd1, %rd58;
	ld.global.u8 	%r219, [%rd59];
	cvt.u64.u32 	%rd60, %r217;
	add.s64 	%rd61, %rd1, %rd60;
	ld.global.u8 	%r220, [%rd61];
	cvt.u64.u32 	%rd62, %r218;
	add.s64 	%rd63, %rd1, %rd62;
	ld.global.u8 	%r221, [%rd63];
	ld.global.u32 	%r222, [mask+84];
	mul.lo.s32 	%r223, %r222, %r219;
	cvt.rn.f64.s32 	%fd326, %r223;
	add.f64 	%fd465, %fd465, %fd326;
	mul.lo.s32 	%r224, %r222, %r220;
	cvt.rn.f64.s32 	%fd327, %r224;
	add.f64 	%fd466, %fd466, %fd327;
	mul.lo.s32 	%r225, %r222, %r221;
	cvt.rn.f64.s32 	%fd328, %r225;
	add.f64 	%fd467, %fd467, %fd328;
$L__BB0_22:
	ld.param.u32 	%r653, [_Z5sobelPhS_jjj_param_2];
	mov.u32 	%r226, %ctaid.x;
	setp.lt.u32 	%p64, %r226, %r653;
	setp.gt.u32 	%p65, %r700, 1;
	add.s32 	%r227, %r700, -2;
	setp.lt.u32 	%p66, %r227, %r83;
	and.pred  	%p67, %p66, %p64;
	and.pred  	%p10, %p67, %p65;
	not.pred 	%p68, %p10;
	@%p68 bra 	$L__BB0_24;
	add.s32 	%r228, %r677, -1;
	add.s32 	%r229, %r677, -2;
	cvt.u64.u32 	%rd64, %r677;
	add.s64 	%rd65, %rd1, %rd64;
	ld.global.u8 	%r230, [%rd65];
	cvt.u64.u32 	%rd66, %r228;
	add.s64 	%rd67, %rd1, %rd66;
	ld.global.u8 	%r231, [%rd67];
	cvt.u64.u32 	%rd68, %r229;
	add.s64 	%rd69, %rd1, %rd68;
	ld.global.u8 	%r232, [%rd69];
	ld.global.u32 	%r233, [mask+8];
	mul.lo.s32 	%r234, %r233, %r230;
	cvt.rn.f64.s32 	%fd329, %r234;
	add.f64 	%fd465, %fd465, %fd329;
	mul.lo.s32 	%r235, %r233, %r231;
	cvt.rn.f64.s32 	%fd330, %r235;
	add.f64 	%fd466, %fd466, %fd330;
	mul.lo.s32 	%r236, %r233, %r232;
	cvt.rn.f64.s32 	%fd331, %r236;
	add.f64 	%fd467, %fd467, %fd331;
$L__BB0_24:
	ld.param.u32 	%r654, [_Z5sobelPhS_jjj_param_2];
	add.s32 	%r237, %r700, -1;
	setp.lt.u32 	%p69, %r237, %r83;
	mov.u32 	%r238, %ctaid.x;
	setp.lt.u32 	%p70, %r238, %r654;
	and.pred  	%p11, %p69, %p70;
	not.pred 	%p71, %p11;
	@%p71 bra 	$L__BB0_26;
	add.s32 	%r239, %r687, -1;
	add.s32 	%r240, %r687, -2;
	cvt.u64.u32 	%rd70, %r687;
	add.s64 	%rd71, %rd1, %rd70;
	ld.global.u8 	%r241, [%rd71];
	cvt.u64.u32 	%rd72, %r239;
	add.s64 	%rd73, %rd1, %rd72;
	ld.global.u8 	%r242, [%rd73];
	cvt.u64.u32 	%rd74, %r240;
	add.s64 	%rd75, %rd1, %rd74;
	ld.global.u8 	%r243, [%rd75];
	ld.global.u32 	%r244, [mask+28];
	mul.lo.s32 	%r245, %r244, %r241;
	cvt.rn.f64.s32 	%fd332, %r245;
	add.f64 	%fd465, %fd465, %fd332;
	mul.lo.s32 	%r246, %r244, %r242;
	cvt.rn.f64.s32 	%fd333, %r246;
	add.f64 	%fd466, %fd466, %fd333;
	mul.lo.s32 	%r247, %r244, %r243;
	cvt.rn.f64.s32 	%fd334, %r247;
	add.f64 	%fd467, %fd467, %fd334;
$L__BB0_26:
	ld.param.u32 	%r655, [_Z5sobelPhS_jjj_param_2];
	setp.lt.u32 	%p72, %r700, %r83;
	mov.u32 	%r248, %ctaid.x;
	setp.lt.u32 	%p73, %r248, %r655;
	and.pred  	%p12, %p72, %p73;
	not.pred 	%p74, %p12;
	@%p74 bra 	$L__BB0_28;
	add.s32 	%r249, %r682, -1;
	add.s32 	%r250, %r682, -2;
	cvt.u64.u32 	%rd76, %r682;
	add.s64 	%rd77, %rd1, %rd76;
	ld.global.u8 	%r251, [%rd77];
	cvt.u64.u32 	%rd78, %r249;
	add.s64 	%rd79, %rd1, %rd78;
	ld.global.u8 	%r252, [%rd79];
	cvt.u64.u32 	%rd80, %r250;
	add.s64 	%rd81, %rd1, %rd80;
	ld.global.u8 	%r253, [%rd81];
	ld.global.u32 	%r254, [mask+48];
	mul.lo.s32 	%r255, %r254, %r251;
	cvt.rn.f64.s32 	%fd335, %r255;
	add.f64 	%fd465, %fd465, %fd335;
	mul.lo.s32 	%r256, %r254, %r252;
	cvt.rn.f64.s32 	%fd336, %r256;
	add.f64 	%fd466, %fd466, %fd336;
	mul.lo.s32 	%r257, %r254, %r253;
	cvt.rn.f64.s32 	%fd337, %r257;
	add.f64 	%fd467, %fd467, %fd337;
$L__BB0_28:
	ld.param.u32 	%r656, [_Z5sobelPhS_jjj_param_2];
	setp.lt.u32 	%p75, %r54, %r83;
	mov.u32 	%r258, %ctaid.x;
	setp.lt.u32 	%p76, %r258, %r656;
	and.pred  	%p13, %p75, %p76;
	not.pred 	%p77, %p13;
	@%p77 bra 	$L__BB0_30;
	add.s32 	%r259, %r692, -1;
	add.s32 	%r260, %r692, -2;
	cvt.u64.u32 	%rd82, %r692;
	add.s64 	%rd83, %rd1, %rd82;
	ld.global.u8 	%r261, [%rd83];
	cvt.u64.u32 	%rd84, %r259;
	add.s64 	%rd85, %rd1, %rd84;
	ld.global.u8 	%r262, [%rd85];
	cvt.u64.u32 	%rd86, %r260;
	add.s64 	%rd87, %rd1, %rd86;
	ld.global.u8 	%r263, [%rd87];
	ld.global.u32 	%r264, [mask+68];
	mul.lo.s32 	%r265, %r264, %r261;
	cvt.rn.f64.s32 	%fd338, %r265;
	add.f64 	%fd465, %fd465, %fd338;
	mul.lo.s32 	%r266, %r264, %r262;
	cvt.rn.f64.s32 	%fd339, %r266;
	add.f64 	%fd466, %fd466, %fd339;
	mul.lo.s32 	%r267, %r264, %r263;
	cvt.rn.f64.s32 	%fd340, %r267;
	add.f64 	%fd467, %fd467, %fd340;
$L__BB0_30:
	ld.param.u32 	%r657, [_Z5sobelPhS_jjj_param_2];
	setp.ge.u32 	%p78, %r55, %r83;
	mov.u32 	%r268, %ctaid.x;
	setp.ge.u32 	%p79, %r268, %r657;
	or.pred  	%p80, %p78, %p79;
	@%p80 bra 	$L__BB0_32;
	add.s32 	%r269, %r697, -1;
	add.s32 	%r270, %r697, -2;
	cvt.u64.u32 	%rd88, %r697;
	add.s64 	%rd89, %rd1, %rd88;
	ld.global.u8 	%r271, [%rd89];
	cvt.u64.u32 	%rd90, %r269;
	add.s64 	%rd91, %rd1, %rd90;
	ld.global.u8 	%r272, [%rd91];
	cvt.u64.u32 	%rd92, %r270;
	add.s64 	%rd93, %rd1, %rd92;
	ld.global.u8 	%r273, [%rd93];
	ld.global.u32 	%r274, [mask+88];
	mul.lo.s32 	%r275, %r274, %r271;
	cvt.rn.f64.s32 	%fd341, %r275;
	add.f64 	%fd465, %fd465, %fd341;
	mul.lo.s32 	%r276, %r274, %r272;
	cvt.rn.f64.s32 	%fd342, %r276;
	add.f64 	%fd466, %fd466, %fd342;
	mul.lo.s32 	%r277, %r274, %r273;
	cvt.rn.f64.s32 	%fd343, %r277;
	add.f64 	%fd467, %fd467, %fd343;
$L__BB0_32:
	ld.param.u32 	%r658, [_Z5sobelPhS_jjj_param_2];
	mov.u32 	%r278, %ctaid.x;
	add.s32 	%r280, %r278, 1;
	setp.lt.u32 	%p81, %r280, %r658;
	setp.gt.u32 	%p82, %r700, 1;
	add.s32 	%r281, %r700, -2;
	setp.lt.u32 	%p83, %r281, %r83;
	and.pred  	%p84, %p83, %p81;
	and.pred  	%p14, %p84, %p82;
	not.pred 	%p85, %p14;
	@%p85 bra 	$L__BB0_34;
	add.s32 	%r282, %r678, -1;
	add.s32 	%r283, %r678, -2;
	cvt.u64.u32 	%rd94, %r678;
	add.s64 	%rd95, %rd1, %rd94;
	ld.global.u8 	%r284, [%rd95];
	cvt.u64.u32 	%rd96, %r282;
	add.s64 	%rd97, %rd1, %rd96;
	ld.global.u8 	%r285, [%rd97];
	cvt.u64.u32 	%rd98, %r283;
	add.s64 	%rd99, %rd1, %rd98;
	ld.global.u8 	%r286, [%rd99];
	ld.global.u32 	%r287, [mask+12];
	mul.lo.s32 	%r288, %r287, %r284;
	cvt.rn.f64.s32 	%fd344, %r288;
	add.f64 	%fd465, %fd465, %fd344;
	mul.lo.s32 	%r289, %r287, %r285;
	cvt.rn.f64.s32 	%fd345, %r289;
	add.f64 	%fd466, %fd466, %fd345;
	mul.lo.s32 	%r290, %r287, %r286;
	cvt.rn.f64.s32 	%fd346, %r290;
	add.f64 	%fd467, %fd467, %fd346;
$L__BB0_34:
	ld.param.u32 	%r659, [_Z5sobelPhS_jjj_param_2];
	add.s32 	%r291, %r700, -1;
	setp.lt.u32 	%p86, %r291, %r83;
	mov.u32 	%r292, %ctaid.x;
	add.s32 	%r294, %r292, 1;
	setp.lt.u32 	%p87, %r294, %r659;
	and.pred  	%p15, %p86, %p87;
	not.pred 	%p88, %p15;
	@%p88 bra 	$L__BB0_36;
	add.s32 	%r295, %r686, -1;
	add.s32 	%r296, %r686, -2;
	cvt.u64.u32 	%rd100, %r686;
	add.s64 	%rd101, %rd1, %rd100;
	ld.global.u8 	%r297, [%rd101];
	cvt.u64.u32 	%rd102, %r295;
	add.s64 	%rd103, %rd1, %rd102;
	ld.global.u8 	%r298, [%rd103];
	cvt.u64.u32 	%rd104, %r296;
	add.s64 	%rd105, %rd1, %rd104;
	ld.global.u8 	%r299, [%rd105];
	ld.global.u32 	%r300, [mask+32];
	mul.lo.s32 	%r301, %r300, %r297;
	cvt.rn.f64.s32 	%fd347, %r301;
	add.f64 	%fd465, %fd465, %fd347;
	mul.lo.s32 	%r302, %r300, %r298;
	cvt.rn.f64.s32 	%fd348, %r302;
	add.f64 	%fd466, %fd466, %fd348;
	mul.lo.s32 	%r303, %r300, %r299;
	cvt.rn.f64.s32 	%fd349, %r303;
	add.f64 	%fd467, %fd467, %fd349;
$L__BB0_36:
	ld.param.u32 	%r660, [_Z5sobelPhS_jjj_param_2];
	setp.lt.u32 	%p89, %r700, %r83;
	mov.u32 	%r304, %ctaid.x;
	add.s32 	%r306, %r304, 1;
	setp.lt.u32 	%p90, %r306, %r660;
	and.pred  	%p16, %p89, %p90;
	not.pred 	%p91, %p16;
	@%p91 bra 	$L__BB0_38;
	add.s32 	%r307, %r683, -1;
	add.s32 	%r308, %r683, -2;
	cvt.u64.u32 	%rd106, %r683;
	add.s64 	%rd107, %rd1, %rd106;
	ld.global.u8 	%r309, [%rd107];
	cvt.u64.u32 	%rd108, %r307;
	add.s64 	%rd109, %rd1, %rd108;
	ld.global.u8 	%r310, [%rd109];
	cvt.u64.u32 	%rd110, %r308;
	add.s64 	%rd111, %rd1, %rd110;
	ld.global.u8 	%r311, [%rd111];
	ld.global.u32 	%r312, [mask+52];
	mul.lo.s32 	%r313, %r312, %r309;
	cvt.rn.f64.s32 	%fd350, %r313;
	add.f64 	%fd465, %fd465, %fd350;
	mul.lo.s32 	%r314, %r312, %r310;
	cvt.rn.f64.s32 	%fd351, %r314;
	add.f64 	%fd466, %fd466, %fd351;
	mul.lo.s32 	%r315, %r312, %r311;
	cvt.rn.f64.s32 	%fd352, %r315;
	add.f64 	%fd467, %fd467, %fd352;
$L__BB0_38:
	ld.param.u32 	%r661, [_Z5sobelPhS_jjj_param_2];
	setp.lt.u32 	%p92, %r54, %r83;
	mov.u32 	%r316, %ctaid.x;
	add.s32 	%r318, %r316, 1;
	setp.lt.u32 	%p93, %r318, %r661;
	and.pred  	%p17, %p92, %p93;
	not.pred 	%p94, %p17;
	@%p94 bra 	$L__BB0_40;
	add.s32 	%r319, %r691, -1;
	add.s32 	%r320, %r691, -2;
	cvt.u64.u32 	%rd112, %r691;
	add.s64 	%rd113, %rd1, %rd112;
	ld.global.u8 	%r321, [%rd113];
	cvt.u64.u32 	%rd114, %r319;
	add.s64 	%rd115, %rd1, %rd114;
	ld.global.u8 	%r322, [%rd115];
	cvt.u64.u32 	%rd116, %r320;
	add.s64 	%rd117, %rd1, %rd116;
	ld.global.u8 	%r323, [%rd117];
	ld.global.u32 	%r324, [mask+72];
	mul.lo.s32 	%r325, %r324, %r321;
	cvt.rn.f64.s32 	%fd353, %r325;
	add.f64 	%fd465, %fd465, %fd353;
	mul.lo.s32 	%r326, %r324, %r322;
	cvt.rn.f64.s32 	%fd354, %r326;
	add.f64 	%fd466, %fd466, %fd354;
	mul.lo.s32 	%r327, %r324, %r323;
	cvt.rn.f64.s32 	%fd355, %r327;
	add.f64 	%fd467, %fd467, %fd355;
$L__BB0_40:
	ld.param.u32 	%r662, [_Z5sobelPhS_jjj_param_2];
	setp.ge.u32 	%p95, %r55, %r83;
	mov.u32 	%r328, %ctaid.x;
	add.s32 	%r330, %r328, 1;
	setp.ge.u32 	%p96, %r330, %r662;
	or.pred  	%p97, %p95, %p96;
	@%p97 bra 	$L__BB0_42;
	add.s32 	%r331, %r696, -1;
	add.s32 	%r332, %r696, -2;
	cvt.u64.u32 	%rd118, %r696;
	add.s64 	%rd119, %rd1, %rd118;
	ld.global.u8 	%r333, [%rd119];
	cvt.u64.u32 	%rd120, %r331;
	add.s64 	%rd121, %rd1, %rd120;
	ld.global.u8 	%r334, [%rd121];
	cvt.u64.u32 	%rd122, %r332;
	add.s64 	%rd123, %rd1, %rd122;
	ld.global.u8 	%r335, [%rd123];
	ld.global.u32 	%r336, [mask+92];
	mul.lo.s32 	%r337, %r336, %r333;
	cvt.rn.f64.s32 	%fd356, %r337;
	add.f64 	%fd465, %fd465, %fd356;
	mul.lo.s32 	%r338, %r336, %r334;
	cvt.rn.f64.s32 	%fd357, %r338;
	add.f64 	%fd466, %fd466, %fd357;
	mul.lo.s32 	%r339, %r336, %r335;
	cvt.rn.f64.s32 	%fd358, %r339;
	add.f64 	%fd467, %fd467, %fd358;
$L__BB0_42:
	ld.param.u32 	%r663, [_Z5sobelPhS_jjj_param_2];
	mov.u32 	%r340, %ctaid.x;
	add.s32 	%r342, %r340, 2;
	setp.lt.u32 	%p98, %r342, %r663;
	setp.gt.u32 	%p99, %r700, 1;
	add.s32 	%r343, %r700, -2;
	setp.lt.u32 	%p100, %r343, %r83;
	and.pred  	%p101, %p100, %p98;
	and.pred  	%p18, %p101, %p99;
	not.pred 	%p102, %p18;
	@%p102 bra 	$L__BB0_44;
	add.s32 	%r344, %r679, -1;
	add.s32 	%r345, %r679, -2;
	cvt.u64.u32 	%rd124, %r679;
	add.s64 	%rd125, %rd1, %rd124;
	ld.global.u8 	%r346, [%rd125];
	cvt.u64.u32 	%rd126, %r344;
	add.s64 	%rd127, %rd1, %rd126;
	ld.global.u8 	%r347, [%rd127];
	cvt.u64.u32 	%rd128, %r345;
	add.s64 	%rd129, %rd1, %rd128;
	ld.global.u8 	%r348, [%rd129];
	ld.global.u32 	%r349, [mask+16];
	mul.lo.s32 	%r350, %r349, %r346;
	cvt.rn.f64.s32 	%fd359, %r350;
	add.f64 	%fd465, %fd465, %fd359;
	mul.lo.s32 	%r351, %r349, %r347;
	cvt.rn.f64.s32 	%fd360, %r351;
	add.f64 	%fd466, %fd466, %fd360;
	mul.lo.s32 	%r352, %r349, %r348;
	cvt.rn.f64.s32 	%fd361, %r352;
	add.f64 	%fd467, %fd467, %fd361;
$L__BB0_44:
	ld.param.u32 	%r664, [_Z5sobelPhS_jjj_param_2];
	add.s32 	%r353, %r700, -1;
	setp.lt.u32 	%p103, %r353, %r83;
	mov.u32 	%r354, %ctaid.x;
	add.s32 	%r356, %r354, 2;
	setp.lt.u32 	%p104, %r356, %r664;
	and.pred  	%p19, %p103, %p104;
	not.pred 	%p105, %p19;
	@%p105 bra 	$L__BB0_46;
	add.s32 	%r357, %r685, -1;
	add.s32 	%r358, %r685, -2;
	cvt.u64.u32 	%rd130, %r685;
	add.s64 	%rd131, %rd1, %rd130;
	ld.global.u8 	%r359, [%rd131];
	cvt.u64.u32 	%rd132, %r357;
	add.s64 	%rd133, %rd1, %rd132;
	ld.global.u8 	%r360, [%rd133];
	cvt.u64.u32 	%rd134, %r358;
	add.s64 	%rd135, %rd1, %rd134;
	ld.global.u8 	%r361, [%rd135];
	ld.global.u32 	%r362, [mask+36];
	mul.lo.s32 	%r363, %r362, %r359;
	cvt.rn.f64.s32 	%fd362, %r363;
	add.f64 	%fd465, %fd465, %fd362;
	mul.lo.s32 	%r364, %r362, %r360;
	cvt.rn.f64.s32 	%fd363, %r364;
	add.f64 	%fd466, %fd466, %fd363;
	mul.lo.s32 	%r365, %r362, %r361;
	cvt.rn.f64.s32 	%fd364, %r365;
	add.f64 	%fd467, %fd467, %fd364;
$L__BB0_46:
	ld.param.u32 	%r665, [_Z5sobelPhS_jjj_param_2];
	setp.lt.u32 	%p106, %r700, %r83;
	mov.u32 	%r366, %ctaid.x;
	add.s32 	%r368, %r366, 2;
	setp.lt.u32 	%p107, %r368, %r665;
	and.pred  	%p20, %p106, %p107;
	not.pred 	%p108, %p20;
	@%p108 bra 	$L__BB0_48;
	add.s32 	%r369, %r684, -1;
	add.s32 	%r370, %r684, -2;
	cvt.u64.u32 	%rd136, %r684;
	add.s64 	%rd137, %rd1, %rd136;
	ld.global.u8 	%r371, [%rd137];
	cvt.u64.u32 	%rd138, %r369;
	add.s64 	%rd139, %rd1, %rd138;
	ld.global.u8 	%r372, [%rd139];
	cvt.u64.u32 	%rd140, %r370;
	add.s64 	%rd141, %rd1, %rd140;
	ld.global.u8 	%r373, [%rd141];
	ld.global.u32 	%r374, [mask+56];
	mul.lo.s32 	%r375, %r374, %r371;
	cvt.rn.f64.s32 	%fd365, %r375;
	add.f64 	%fd465, %fd465, %fd365;
	mul.lo.s32 	%r376, %r374, %r372;
	cvt.rn.f64.s32 	%fd366, %r376;
	add.f64 	%fd466, %fd466, %fd366;
	mul.lo.s32 	%r377, %r374, %r373;
	cvt.rn.f64.s32 	%fd367, %r377;
	add.f64 	%fd467, %fd467, %fd367;
$L__BB0_48:
	ld.param.u32 	%r666, [_Z5sobelPhS_jjj_param_2];
	setp.lt.u32 	%p109, %r54, %r83;
	mov.u32 	%r378, %ctaid.x;
	add.s32 	%r380, %r378, 2;
	setp.lt.u32 	%p110, %r380, %r666;
	and.pred  	%p21, %p109, %p110;
	not.pred 	%p111, %p21;
	@%p111 bra 	$L__BB0_50;
	add.s32 	%r381, %r690, -1;
	add.s32 	%r382, %r690, -2;
	cvt.u64.u32 	%rd142, %r690;
	add.s64 	%rd143, %rd1, %rd142;
	ld.global.u8 	%r383, [%rd143];
	cvt.u64.u32 	%rd144, %r381;
	add.s64 	%rd145, %rd1, %rd144;
	ld.global.u8 	%r384, [%rd145];
	cvt.u64.u32 	%rd146, %r382;
	add.s64 	%rd147, %rd1, %rd146;
	ld.global.u8 	%r385, [%rd147];
	ld.global.u32 	%r386, [mask+76];
	mul.lo.s32 	%r387, %r386, %r383;
	cvt.rn.f64.s32 	%fd368, %r387;
	add.f64 	%fd465, %fd465, %fd368;
	mul.lo.s32 	%r388, %r386, %r384;
	cvt.rn.f64.s32 	%fd369, %r388;
	add.f64 	%fd466, %fd466, %fd369;
	mul.lo.s32 	%r389, %r386, %r385;
	cvt.rn.f64.s32 	%fd370, %r389;
	add.f64 	%fd467, %fd467, %fd370;
$L__BB0_50:
	ld.param.u32 	%r667, [_Z5sobelPhS_jjj_param_2];
	setp.ge.u32 	%p112, %r55, %r83;
	mov.u32 	%r390, %ctaid.x;
	add.s32 	%r392, %r390, 2;
	setp.ge.u32 	%p113, %r392, %r667;
	or.pred  	%p114, %p112, %p113;
	@%p114 bra 	$L__BB0_52;
	add.s32 	%r393, %r695, -1;
	add.s32 	%r394, %r695, -2;
	cvt.u64.u32 	%rd148, %r695;
	add.s64 	%rd149, %rd1, %rd148;
	ld.global.u8 	%r395, [%rd149];
	cvt.u64.u32 	%rd150, %r393;
	add.s64 	%rd151, %rd1, %rd150;
	ld.global.u8 	%r396, [%rd151];
	cvt.u64.u32 	%rd152, %r394;
	add.s64 	%rd153, %rd1, %rd152;
	ld.global.u8 	%r397, [%rd153];
	ld.global.u32 	%r398, [mask+96];
	mul.lo.s32 	%r399, %r398, %r395;
	cvt.rn.f64.s32 	%fd371, %r399;
	add.f64 	%fd465, %fd465, %fd371;
	mul.lo.s32 	%r400, %r398, %r396;
	cvt.rn.f64.s32 	%fd372, %r400;
	add.f64 	%fd466, %fd466, %fd372;
	mul.lo.s32 	%r401, %r398, %r397;
	cvt.rn.f64.s32 	%fd373, %r401;
	add.f64 	%fd467, %fd467, %fd373;
$L__BB0_52:
	mov.f64 	%fd540, 0d0000000000000000;
	mov.f64 	%fd541, %fd540;
	mov.f64 	%fd542, %fd540;
	@%p29 bra 	$L__BB0_54;
	add.s32 	%r402, %r675, -1;
	add.s32 	%r403, %r675, -2;
	cvt.u64.u32 	%rd154, %r675;
	add.s64 	%rd155, %rd1, %rd154;
	ld.global.u8 	%r404, [%rd155];
	cvt.u64.u32 	%rd156, %r402;
	add.s64 	%rd157, %rd1, %rd156;
	ld.global.u8 	%r405, [%rd157];
	cvt.u64.u32 	%rd158, %r403;
	add.s64 	%rd159, %rd1, %rd158;
	ld.global.u8 	%r406, [%rd159];
	ld.global.u32 	%r407, [mask+100];
	mul.lo.s32 	%r408, %r407, %r404;
	cvt.rn.f64.s32 	%fd540, %r408;
	mul.lo.s32 	%r409, %r407, %r405;
	cvt.rn.f64.s32 	%fd541, %r409;
	mul.lo.s32 	%r410, %r407, %r406;
	cvt.rn.f64.s32 	%fd542, %r410;
$L__BB0_54:
	@%p31 bra 	$L__BB0_56;
	add.s32 	%r411, %r689, -1;
	add.s32 	%r412, %r689, -2;
	cvt.u64.u32 	%rd160, %r689;
	add.s64 	%rd161, %rd1, %rd160;
	ld.global.u8 	%r413, [%rd161];
	cvt.u64.u32 	%rd162, %r411;
	add.s64 	%rd163, %rd1, %rd162;
	ld.global.u8 	%r414, [%rd163];
	cvt.u64.u32 	%rd164, %r412;
	add.s64 	%rd165, %rd1, %rd164;
	ld.global.u8 	%r415, [%rd165];
	ld.global.u32 	%r416, [mask+120];
	mul.lo.s32 	%r417, %r416, %r413;
	cvt.rn.f64.s32 	%fd375, %r417;
	add.f64 	%fd540, %fd540, %fd375;
	mul.lo.s32 	%r418, %r416, %r414;
	cvt.rn.f64.s32 	%fd376, %r418;
	add.f64 	%fd541, %fd541, %fd376;
	mul.lo.s32 	%r419, %r416, %r415;
	cvt.rn.f64.s32 	%fd377, %r419;
	add.f64 	%fd542, %fd542, %fd377;
$L__BB0_56:
	@%p33 bra 	$L__BB0_58;
	add.s32 	%r420, %r680, -1;
	add.s32 	%r421, %r680, -2;
	cvt.u64.u32 	%rd166, %r680;
	add.s64 	%rd167, %rd1, %rd166;
	ld.global.u8 	%r422, [%rd167];
	cvt.u64.u32 	%rd168, %r420;
	add.s64 	%rd169, %rd1, %rd168;
	ld.global.u8 	%r423, [%rd169];
	cvt.u64.u32 	%rd170, %r421;
	add.s64 	%rd171, %rd1, %rd170;
	ld.global.u8 	%r424, [%rd171];
	ld.global.u32 	%r425, [mask+140];
	mul.lo.s32 	%r426, %r425, %r422;
	cvt.rn.f64.s32 	%fd378, %r426;
	add.f64 	%fd540, %fd540, %fd378;
	mul.lo.s32 	%r427, %r425, %r423;
	cvt.rn.f64.s32 	%fd379, %r427;
	add.f64 	%fd541, %fd541, %fd379;
	mul.lo.s32 	%r428, %r425, %r424;
	cvt.rn.f64.s32 	%fd380, %r428;
	add.f64 	%fd542, %fd542, %fd380;
$L__BB0_58:
	@%p39 bra 	$L__BB0_60;
	add.s32 	%r429, %r694, -1;
	add.s32 	%r430, %r694, -2;
	cvt.u64.u32 	%rd172, %r694;
	add.s64 	%rd173, %rd1, %rd172;
	ld.global.u8 	%r431, [%rd173];
	cvt.u64.u32 	%rd174, %r429;
	add.s64 	%rd175, %rd1, %rd174;
	ld.global.u8 	%r432, [%rd175];
	cvt.u64.u32 	%rd176, %r430;
	add.s64 	%rd177, %rd1, %rd176;
	ld.global.u8 	%r433, [%rd177];
	ld.global.u32 	%r434, [mask+160];
	mul.lo.s32 	%r435, %r434, %r431;
	cvt.rn.f64.s32 	%fd381, %r435;
	add.f64 	%fd540, %fd540, %fd381;
	mul.lo.s32 	%r436, %r434, %r432;
	cvt.rn.f64.s32 	%fd382, %r436;
	add.f64 	%fd541, %fd541, %fd382;
	mul.lo.s32 	%r437, %r434, %r433;
	cvt.rn.f64.s32 	%fd383, %r437;
	add.f64 	%fd542, %fd542, %fd383;
$L__BB0_60:
	ld.param.u32 	%r668, [_Z5sobelPhS_jjj_param_2];
	setp.ge.u32 	%p119, %r55, %r83;
	mov.u32 	%r438, %ctaid.x;
	setp.gt.u32 	%p120, %r438, 1;
	add.s32 	%r439, %r438, -2;
	setp.lt.u32 	%p121, %r439, %r668;
	and.pred  	%p122, %p120, %p121;
	not.pred 	%p124, %p122;
	or.pred  	%p125, %p119, %p124;
	@%p125 bra 	$L__BB0_62;
	add.s32 	%r440, %r699, -1;
	add.s32 	%r441, %r699, -2;
	cvt.u64.u32 	%rd178, %r699;
	add.s64 	%rd179, %rd1, %rd178;
	ld.global.u8 	%r442, [%rd179];
	cvt.u64.u32 	%rd180, %r440;
	add.s64 	%rd181, %rd1, %rd180;
	ld.global.u8 	%r443, [%rd181];
	cvt.u64.u32 	%rd182, %r441;
	add.s64 	%rd183, %rd1, %rd182;
	ld.global.u8 	%r444, [%rd183];
	ld.global.u32 	%r445, [mask+180];
	mul.lo.s32 	%r446, %r445, %r442;
	cvt.rn.f64.s32 	%fd384, %r446;
	add.f64 	%fd540, %fd540, %fd384;
	mul.lo.s32 	%r447, %r445, %r443;
	cvt.rn.f64.s32 	%fd385, %r447;
	add.f64 	%fd541, %fd541, %fd385;
	mul.lo.s32 	%r448, %r445, %r444;
	cvt.rn.f64.s32 	%fd386, %r448;
	add.f64 	%fd542, %fd542, %fd386;
$L__BB0_62:
	@%p51 bra 	$L__BB0_64;
	add.s32 	%r449, %r676, -1;
	add.s32 	%r450, %r676, -2;
	cvt.u64.u32 	%rd184, %r676;
	add.s64 	%rd185, %rd1, %rd184;
	ld.global.u8 	%r451, [%rd185];
	cvt.u64.u32 	%rd186, %r449;
	add.s64 	%rd187, %rd1, %rd186;
	ld.global.u8 	%r452, [%rd187];
	cvt.u64.u32 	%rd188, %r450;
	add.s64 	%rd189, %rd1, %rd188;
	ld.global.u8 	%r453, [%rd189];
	ld.global.u32 	%r454, [mask+104];
	mul.lo.s32 	%r455, %r454, %r451;
	cvt.rn.f64.s32 	%fd387, %r455;
	add.f64 	%fd540, %fd540, %fd387;
	mul.lo.s32 	%r456, %r454, %r452;
	cvt.rn.f64.s32 	%fd388, %r456;
	add.f64 	%fd541, %fd541, %fd388;
	mul.lo.s32 	%r457, %r454, %r453;
	cvt.rn.f64.s32 	%fd389, %r457;
	add.f64 	%fd542, %fd542, %fd389;
$L__BB0_64:
	@%p54 bra 	$L__BB0_66;
	add.s32 	%r458, %r688, -1;
	add.s32 	%r459, %r688, -2;
	cvt.u64.u32 	%rd190, %r688;
	add.s64 	%rd191, %rd1, %rd190;
	ld.global.u8 	%r460, [%rd191];
	cvt.u64.u32 	%rd192, %r458;
	add.s64 	%rd193, %rd1, %rd192;
	ld.global.u8 	%r461, [%rd193];
	cvt.u64.u32 	%rd194, %r459;
	add.s64 	%rd195, %rd1, %rd194;
	ld.global.u8 	%r462, [%rd195];
	ld.global.u32 	%r463, [mask+124];
	mul.lo.s32 	%r464, %r463, %r460;
	cvt.rn.f64.s32 	%fd390, %r464;
	add.f64 	%fd540, %fd540, %fd390;
	mul.lo.s32 	%r465, %r463, %r461;
	cvt.rn.f64.s32 	%fd391, %r465;
	add.f64 	%fd541, %fd541, %fd391;
	mul.lo.s32 	%r466, %r463, %r462;
	cvt.rn.f64.s32 	%fd392, %r466;
	add.f64 	%fd542, %fd542, %fd392;
$L__BB0_66:
	@%p57 bra 	$L__BB0_68;
	add.s32 	%r467, %r681, -1;
	add.s32 	%r468, %r681, -2;
	cvt.u64.u32 	%rd196, %r681;
	add.s64 	%rd197, %rd1, %rd196;
	ld.global.u8 	%r469, [%rd197];
	cvt.u64.u32 	%rd198, %r467;
	add.s64 	%rd199, %rd1, %rd198;
	ld.global.u8 	%r470, [%rd199];
	cvt.u64.u32 	%rd200, %r468;
	add.s64 	%rd201, %rd1, %rd200;
	ld.global.u8 	%r471, [%rd201];
	ld.global.u32 	%r472, [mask+144];
	mul.lo.s32 	%r473, %r472, %r469;
	cvt.rn.f64.s32 	%fd393, %r473;
	add.f64 	%fd540, %fd540, %fd393;
	mul.lo.s32 	%r474, %r472, %r470;
	cvt.rn.f64.s32 	%fd394, %r474;
	add.f64 	%fd541, %fd541, %fd394;
	mul.lo.s32 	%r475, %r472, %r471;
	cvt.rn.f64.s32 	%fd395, %r475;
	add.f64 	%fd542, %fd542, %fd395;
$L__BB0_68:
	@%p60 bra 	$L__BB0_70;
	add.s32 	%r476, %r693, -1;
	add.s32 	%r477, %r693, -2;
	cvt.u64.u32 	%rd202, %r693;
	add.s64 	%rd203, %rd1, %rd202;
	ld.global.u8 	%r478, [%rd203];
	cvt.u64.u32 	%rd204, %r476;
	add.s64 	%rd205, %rd1, %rd204;
	ld.global.u8 	%r479, [%rd205];
	cvt.u64.u32 	%rd206, %r477;
	add.s64 	%rd207, %rd1, %rd206;
	ld.global.u8 	%r480, [%rd207];
	ld.global.u32 	%r481, [mask+164];
	mul.lo.s32 	%r482, %r481, %r478;
	cvt.rn.f64.s32 	%fd396, %r482;
	add.f64 	%fd540, %fd540, %fd396;
	mul.lo.s32 	%r483, %r481, %r479;
	cvt.rn.f64.s32 	%fd397, %r483;
	add.f64 	%fd541, %fd541, %fd397;
	mul.lo.s32 	%r484, %r481, %r480;
	cvt.rn.f64.s32 	%fd398, %r484;
	add.f64 	%fd542, %fd542, %fd398;
$L__BB0_70:
	ld.param.u32 	%r669, [_Z5sobelPhS_jjj_param_2];
	setp.ge.u32 	%p130, %r55, %r83;
	mov.u32 	%r485, %ctaid.x;
	add.s32 	%r487, %r485, -1;
	setp.ge.u32 	%p131, %r487, %r669;
	or.pred  	%p132, %p130, %p131;
	@%p132 bra 	$L__BB0_72;
	add.s32 	%r488, %r698, -1;
	add.s32 	%r489, %r698, -2;
	cvt.u64.u32 	%rd208, %r698;
	add.s64 	%rd209, %rd1, %rd208;
	ld.global.u8 	%r490, [%rd209];
	cvt.u64.u32 	%rd210, %r488;
	add.s64 	%rd211, %rd1, %rd210;
	ld.global.u8 	%r491, [%rd211];
	cvt.u64.u32 	%rd212, %r489;
	add.s64 	%rd213, %rd1, %rd212;
	ld.global.u8 	%r492, [%rd213];
	ld.global.u32 	%r493, [mask+184];
	mul.lo.s32 	%r494, %r493, %r490;
	cvt.rn.f64.s32 	%fd399, %r494;
	add.f64 	%fd540, %fd540, %fd399;
	mul.lo.s32 	%r495, %r493, %r491;
	cvt.rn.f64.s32 	%fd400, %r495;
	add.f64 	%fd541, %fd541, %fd400;
	mul.lo.s32 	%r496, %r493, %r492;
	cvt.rn.f64.s32 	%fd401, %r496;
	add.f64 	%fd542, %fd542, %fd401;
$L__BB0_72:
	@%p68 bra 	$L__BB0_74;
	add.s32 	%r497, %r677, -1;
	add.s32 	%r498, %r677, -2;
	cvt.u64.u32 	%rd214, %r677;
	add.s64 	%rd215, %rd1, %rd214;
	ld.global.u8 	%r499, [%rd215];
	cvt.u64.u32 	%rd216, %r497;
	add.s64 	%rd217, %rd1, %rd216;
	ld.global.u8 	%r500, [%rd217];
	cvt.u64.u32 	%rd218, %r498;
	add.s64 	%rd219, %rd1, %rd218;
	ld.global.u8 	%r501, [%rd219];
	ld.global.u32 	%r502, [mask+108];
	mul.lo.s32 	%r503, %r502, %r499;
	cvt.rn.f64.s32 	%fd402, %r503;
	add.f64 	%fd540, %fd540, %fd402;
	mul.lo.s32 	%r504, %r502, %r500;
	cvt.rn.f64.s32 	%fd403, %r504;
	add.f64 	%fd541, %fd541, %fd403;
	mul.lo.s32 	%r505, %r502, %r501;
	cvt.rn.f64.s32 	%fd404, %r505;
	add.f64 	%fd542, %fd542, %fd404;
$L__BB0_74:
	@%p71 bra 	$L__BB0_76;
	add.s32 	%r506, %r687, -1;
	add.s32 	%r507, %r687, -2;
	cvt.u64.u32 	%rd220, %r687;
	add.s64 	%rd221, %rd1, %rd220;
	ld.global.u8 	%r508, [%rd221];
	cvt.u64.u32 	%rd222, %r506;
	add.s64 	%rd223, %rd1, %rd222;
	ld.global.u8 	%r509, [%rd223];
	cvt.u64.u32 	%rd224, %r507;
	add.s64 	%rd225, %rd1, %rd224;
	ld.global.u8 	%r510, [%rd225];
	ld.global.u32 	%r511, [mask+128];
	mul.lo.s32 	%r512, %r511, %r508;
	cvt.rn.f64.s32 	%fd405, %r512;
	add.f64 	%fd540, %fd540, %fd405;
	mul.lo.s32 	%r513, %r511, %r509;
	cvt.rn.f64.s32 	%fd406, %r513;
	add.f64 	%fd541, %fd541, %fd406;
	mul.lo.s32 	%r514, %r511, %r510;
	cvt.rn.f64.s32 	%fd407, %r514;
	add.f64 	%fd542, %fd542, %fd407;
$L__BB0_76:
	@%p74 bra 	$L__BB0_78;
	add.s32 	%r515, %r682, -1;
	add.s32 	%r516, %r682, -2;
	cvt.u64.u32 	%rd226, %r682;
	add.s64 	%rd227, %rd1, %rd226;
	ld.global.u8 	%r517, [%rd227];
	cvt.u64.u32 	%rd228, %r515;
	add.s64 	%rd229, %rd1, %rd228;
	ld.global.u8 	%r518, [%rd229];
	cvt.u64.u32 	%rd230, %r516;
	add.s64 	%rd231, %rd1, %rd230;
	ld.global.u8 	%r519, [%rd231];
	ld.global.u32 	%r520, [mask+148];
	mul.lo.s32 	%r521, %r520, %r517;
	cvt.rn.f64.s32 	%fd408, %r521;
	add.f64 	%fd540, %fd540, %fd408;
	mul.lo.s32 	%r522, %r520, %r518;
	cvt.rn.f64.s32 	%fd409, %r522;
	add.f64 	%fd541, %fd541, %fd409;
	mul.lo.s32 	%r523, %r520, %r519;
	cvt.rn.f64.s32 	%fd410, %r523;
	add.f64 	%fd542, %fd542, %fd410;
$L__BB0_78:
	@%p77 bra 	$L__BB0_80;
	add.s32 	%r524, %r692, -1;
	add.s32 	%r525, %r692, -2;
	cvt.u64.u32 	%rd232, %r692;
	add.s64 	%rd233, %rd1, %rd232;
	ld.global.u8 	%r526, [%rd233];
	cvt.u64.u32 	%rd234, %r524;
	add.s64 	%rd235, %rd1, %rd234;
	ld.global.u8 	%r527, [%rd235];
	cvt.u64.u32 	%rd236, %r525;
	add.s64 	%rd237, %rd1, %rd236;
	ld.global.u8 	%r528, [%rd237];
	ld.global.u32 	%r529, [mask+168];
	mul.lo.s32 	%r530, %r529, %r526;
	cvt.rn.f64.s32 	%fd411, %r530;
	add.f64 	%fd540, %fd540, %fd411;
	mul.lo.s32 	%r531, %r529, %r527;
	cvt.rn.f64.s32 	%fd412, %r531;
	add.f64 	%fd541, %fd541, %fd412;
	mul.lo.s32 	%r532, %r529, %r528;
	cvt.rn.f64.s32 	%fd413, %r532;
	add.f64 	%fd542, %fd542, %fd413;
$L__BB0_80:
	ld.param.u32 	%r670, [_Z5sobelPhS_jjj_param_2];
	setp.ge.u32 	%p137, %r55, %r83;
	mov.u32 	%r533, %ctaid.x;
	setp.ge.u32 	%p138, %r533, %r670;
	or.pred  	%p139, %p137, %p138;
	@%p139 bra 	$L__BB0_82;
	add.s32 	%r534, %r697, -1;
	add.s32 	%r535, %r697, -2;
	cvt.u64.u32 	%rd238, %r697;
	add.s64 	%rd239, %rd1, %rd238;
	ld.global.u8 	%r536, [%rd239];
	cvt.u64.u32 	%rd240, %r534;
	add.s64 	%rd241, %rd1, %rd240;
	ld.global.u8 	%r537, [%rd241];
	cvt.u64.u32 	%rd242, %r535;
	add.s64 	%rd243, %rd1, %rd242;
	ld.global.u8 	%r538, [%rd243];
	ld.global.u32 	%r539, [mask+188];
	mul.lo.s32 	%r540, %r539, %r536;
	cvt.rn.f64.s32 	%fd414, %r540;
	add.f64 	%fd540, %fd540, %fd414;
	mul.lo.s32 	%r541, %r539, %r537;
	cvt.rn.f64.s32 	%fd415, %r541;
	add.f64 	%fd541, %fd541, %fd415;
	mul.lo.s32 	%r542, %r539, %r538;
	cvt.rn.f64.s32 	%fd416, %r542;
	add.f64 	%fd542, %fd542, %fd416;
$L__BB0_82:
	@%p85 bra 	$L__BB0_84;
	add.s32 	%r543, %r678, -1;
	add.s32 	%r544, %r678, -2;
	cvt.u64.u32 	%rd244, %r678;
	add.s64 	%rd245, %rd1, %rd244;
	ld.global.u8 	%r545, [%rd245];
	cvt.u64.u32 	%rd246, %r543;
	add.s64 	%rd247, %rd1, %rd246;
	ld.global.u8 	%r546, [%rd247];
	cvt.u64.u32 	%rd248, %r544;
	add.s64 	%rd249, %rd1, %rd248;
	ld.global.u8 	%r547, [%rd249];
	ld.global.u32 	%r548, [mask+112];
	mul.lo.s32 	%r549, %r548, %r545;
	cvt.rn.f64.s32 	%fd417, %r549;
	add.f64 	%fd540, %fd540, %fd417;
	mul.lo.s32 	%r550, %r548, %r546;
	cvt.rn.f64.s32 	%fd418, %r550;
	add.f64 	%fd541, %fd541, %fd418;
	mul.lo.s32 	%r551, %r548, %r547;
	cvt.rn.f64.s32 	%fd419, %r551;
	add.f64 	%fd542, %fd542, %fd419;
$L__BB0_84:
	@%p88 bra 	$L__BB0_86;
	add.s32 	%r552, %r686, -1;
	add.s32 	%r553, %r686, -2;
	cvt.u64.u32 	%rd250, %r686;
	add.s64 	%rd251, %rd1, %rd250;
	ld.global.u8 	%r554, [%rd251];
	cvt.u64.u32 	%rd252, %r552;
	add.s64 	%rd253, %rd1, %rd252;
	ld.global.u8 	%r555, [%rd253];
	cvt.u64.u32 	%rd254, %r553;
	add.s64 	%rd255, %rd1, %rd254;
	ld.global.u8 	%r556, [%rd255];
	ld.global.u32 	%r557, [mask+132];
	mul.lo.s32 	%r558, %r557, %r554;
	cvt.rn.f64.s32 	%fd420, %r558;
	add.f64 	%fd540, %fd540, %fd420;
	mul.lo.s32 	%r559, %r557, %r555;
	cvt.rn.f64.s32 	%fd421, %r559;
	add.f64 	%fd541, %fd541, %fd421;
	mul.lo.s32 	%r560, %r557, %r556;
	cvt.rn.f64.s32 	%fd422, %r560;
	add.f64 	%fd542, %fd542, %fd422;
$L__BB0_86:
	@%p91 bra 	$L__BB0_88;
	add.s32 	%r561, %r683, -1;
	add.s32 	%r562, %r683, -2;
	cvt.u64.u32 	%rd256, %r683;
	add.s64 	%rd257, %rd1, %rd256;
	ld.global.u8 	%r563, [%rd257];
	cvt.u64.u32 	%rd258, %r561;
	add.s64 	%rd259, %rd1, %rd258;
	ld.global.u8 	%r564, [%rd259];
	cvt.u64.u32 	%rd260, %r562;
	add.s64 	%rd261, %rd1, %rd260;
	ld.global.u8 	%r565, [%rd261];
	ld.global.u32 	%r566, [mask+152];
	mul.lo.s32 	%r567, %r566, %r563;
	cvt.rn.f64.s32 	%fd423, %r567;
	add.f64 	%fd540, %fd540, %fd423;
	mul.lo.s32 	%r568, %r566, %r564;
	cvt.rn.f64.s32 	%fd424, %r568;
	add.f64 	%fd541, %fd541, %fd424;
	mul.lo.s32 	%r569, %r566, %r565;
	cvt.rn.f64.s32 	%fd425, %r569;
	add.f64 	%fd542, %fd542, %fd425;
$L__BB0_88:
	@%p94 bra 	$L__BB0_90;
	add.s32 	%r570, %r691, -1;
	add.s32 	%r571, %r691, -2;
	cvt.u64.u32 	%rd262, %r691;
	add.s64 	%rd263, %rd1, %rd262;
	ld.global.u8 	%r572, [%rd263];
	cvt.u64.u32 	%rd264, %r570;
	add.s64 	%rd265, %rd1, %rd264;
	ld.global.u8 	%r573, [%rd265];
	cvt.u64.u32 	%rd266, %r571;
	add.s64 	%rd267, %rd1, %rd266;
	ld.global.u8 	%r574, [%rd267];
	ld.global.u32 	%r575, [mask+172];
	mul.lo.s32 	%r576, %r575, %r572;
	cvt.rn.f64.s32 	%fd426, %r576;
	add.f64 	%fd540, %fd540, %fd426;
	mul.lo.s32 	%r577, %r575, %r573;
	cvt.rn.f64.s32 	%fd427, %r577;
	add.f64 	%fd541, %fd541, %fd427;
	mul.lo.s32 	%r578, %r575, %r574;
	cvt.rn.f64.s32 	%fd428, %r578;
	add.f64 	%fd542, %fd542, %fd428;
$L__BB0_90:
	ld.param.u32 	%r671, [_Z5sobelPhS_jjj_param_2];
	setp.ge.u32 	%p144, %r55, %r83;
	mov.u32 	%r579, %ctaid.x;
	add.s32 	%r581, %r579, 1;
	setp.ge.u32 	%p145, %r581, %r671;
	or.pred  	%p146, %p144, %p145;
	@%p146 bra 	$L__BB0_92;
	add.s32 	%r582, %r696, -1;
	add.s32 	%r583, %r696, -2;
	cvt.u64.u32 	%rd268, %r696;
	add.s64 	%rd269, %rd1, %rd268;
	ld.global.u8 	%r584, [%rd269];
	cvt.u64.u32 	%rd270, %r582;
	add.s64 	%rd271, %rd1, %rd270;
	ld.global.u8 	%r585, [%rd271];
	cvt.u64.u32 	%rd272, %r583;
	add.s64 	%rd273, %rd1, %rd272;
	ld.global.u8 	%r586, [%rd273];
	ld.global.u32 	%r587, [mask+192];
	mul.lo.s32 	%r588, %r587, %r584;
	cvt.rn.f64.s32 	%fd429, %r588;
	add.f64 	%fd540, %fd540, %fd429;
	mul.lo.s32 	%r589, %r587, %r585;
	cvt.rn.f64.s32 	%fd430, %r589;
	add.f64 	%fd541, %fd541, %fd430;
	mul.lo.s32 	%r590, %r587, %r586;
	cvt.rn.f64.s32 	%fd431, %r590;
	add.f64 	%fd542, %fd542, %fd431;
$L__BB0_92:
	@%p102 bra 	$L__BB0_94;
	add.s32 	%r591, %r679, -1;
	add.s32 	%r592, %r679, -2;
	cvt.u64.u32 	%rd274, %r679;
	add.s64 	%rd275, %rd1, %rd274;
	ld.global.u8 	%r593, [%rd275];
	cvt.u64.u32 	%rd276, %r591;
	add.s64 	%rd277, %rd1, %rd276;
	ld.global.u8 	%r594, [%rd277];
	cvt.u64.u32 	%rd278, %r592;
	add.s64 	%rd279, %rd1, %rd278;
	ld.global.u8 	%r595, [%rd279];
	ld.global.u32 	%r596, [mask+116];
	mul.lo.s32 	%r597, %r596, %r593;
	cvt.rn.f64.s32 	%fd432, %r597;
	add.f64 	%fd540, %fd540, %fd432;
	mul.lo.s32 	%r598, %r596, %r594;
	cvt.rn.f64.s32 	%fd433, %r598;
	add.f64 	%fd541, %fd541, %fd433;
	mul.lo.s32 	%r599, %r596, %r595;
	cvt.rn.f64.s32 	%fd434, %r599;
	add.f64 	%fd542, %fd542, %fd434;
$L__BB0_94:
	@%p105 bra 	$L__BB0_96;
	add.s32 	%r600, %r685, -1;
	add.s32 	%r601, %r685, -2;
	cvt.u64.u32 	%rd280, %r685;
	add.s64 	%rd281, %rd1, %rd280;
	ld.global.u8 	%r602, [%rd281];
	cvt.u64.u32 	%rd282, %r600;
	add.s64 	%rd283, %rd1, %rd282;
	ld.global.u8 	%r603, [%rd283];
	cvt.u64.u32 	%rd284, %r601;
	add.s64 	%rd285, %rd1, %rd284;
	ld.global.u8 	%r604, [%rd285];
	ld.global.u32 	%r605, [mask+136];
	mul.lo.s32 	%r606, %r605, %r602;
	cvt.rn.f64.s32 	%fd435, %r606;
	add.f64 	%fd540, %fd540, %fd435;
	mul.lo.s32 	%r607, %r605, %r603;
	cvt.rn.f64.s32 	%fd436, %r607;
	add.f64 	%fd541, %fd541, %fd436;
	mul.lo.s32 	%r608, %r605, %r604;
	cvt.rn.f64.s32 	%fd437, %r608;
	add.f64 	%fd542, %fd542, %fd437;
$L__BB0_96:
	@%p108 bra 	$L__BB0_98;
	add.s32 	%r609, %r684, -1;
	add.s32 	%r610, %r684, -2;
	cvt.u64.u32 	%rd286, %r684;
	add.s64 	%rd287, %rd1, %rd286;
	ld.global.u8 	%r611, [%rd287];
	cvt.u64.u32 	%rd288, %r609;
	add.s64 	%rd289, %rd1, %rd288;
	ld.global.u8 	%r612, [%rd289];
	cvt.u64.u32 	%rd290, %r610;
	add.s64 	%rd291, %rd1, %rd290;
	ld.global.u8 	%r613, [%rd291];
	ld.global.u32 	%r614, [mask+156];
	mul.lo.s32 	%r615, %r614, %r611;
	cvt.rn.f64.s32 	%fd438, %r615;
	add.f64 	%fd540, %fd540, %fd438;
	mul.lo.s32 	%r616, %r614, %r612;
	cvt.rn.f64.s32 	%fd439, %r616;
	add.f64 	%fd541, %fd541, %fd439;
	mul.lo.s32 	%r617, %r614, %r613;
	cvt.rn.f64.s32 	%fd440, %r617;
	add.f64 	%fd542, %fd542, %fd440;
$L__BB0_98:
	@%p111 bra 	$L__BB0_100;
	add.s32 	%r618, %r690, -1;
	add.s32 	%r619, %r690, -2;
	cvt.u64.u32 	%rd292, %r690;
	add.s64 	%rd293, %rd1, %rd292;
	ld.global.u8 	%r620, [%rd293];
	cvt.u64.u32 	%rd294, %r618;
	add.s64 	%rd295, %rd1, %rd294;
	ld.global.u8 	%r621, [%rd295];
	cvt.u64.u32 	%rd296, %r619;
	add.s64 	%rd297, %rd1, %rd296;
	ld.global.u8 	%r622, [%rd297];
	ld.global.u32 	%r623, [mask+176];
	mul.lo.s32 	%r624, %r623, %r620;
	cvt.rn.f64.s32 	%fd441, %r624;
	add.f64 	%fd540, %fd540, %fd441;
	mul.lo.s32 	%r625, %r623, %r621;
	cvt.rn.f64.s32 	%fd442, %r625;
	add.f64 	%fd541, %fd541, %fd442;
	mul.lo.s32 	%r626, %r623, %r622;
	cvt.rn.f64.s32 	%fd443, %r626;
	add.f64 	%fd542, %fd542, %fd443;
$L__BB0_100:
	ld.param.u32 	%r672, [_Z5sobelPhS_jjj_param_2];
	mov.u32 	%r627, %ctaid.x;
	add.s32 	%r629, %r627, 2;
	setp.ge.u32 	%p152, %r629, %r672;
	or.pred  	%p153, %p144, %p152;
	@%p153 bra 	$L__BB0_102;
	add.s32 	%r630, %r695, -1;
	add.s32 	%r631, %r695, -2;
	cvt.u64.u32 	%rd298, %r695;
	add.s64 	%rd299, %rd1, %rd298;
	ld.global.u8 	%r632, [%rd299];
	cvt.u64.u32 	%rd300, %r630;
	add.s64 	%rd301, %rd1, %rd300;
	ld.global.u8 	%r633, [%rd301];
	cvt.u64.u32 	%rd302, %r631;
	add.s64 	%rd303, %rd1, %rd302;
	ld.global.u8 	%r634, [%rd303];
	ld.global.u32 	%r635, [mask+196];
	mul.lo.s32 	%r636, %r635, %r632;
	cvt.rn.f64.s32 	%fd444, %r636;
	add.f64 	%fd540, %fd540, %fd444;
	mul.lo.s32 	%r637, %r635, %r633;
	cvt.rn.f64.s32 	%fd445, %r637;
	add.f64 	%fd541, %fd541, %fd445;
	mul.lo.s32 	%r638, %r635, %r634;
	cvt.rn.f64.s32 	%fd446, %r638;
	add.f64 	%fd542, %fd542, %fd446;
$L__BB0_102:
	ld.param.u32 	%r674, [_Z5sobelPhS_jjj_param_4];
	ld.param.u64 	%rd311, [_Z5sobelPhS_jjj_param_1];
	mul.f64 	%fd447, %fd540, %fd540;
	fma.rn.f64 	%fd448, %fd465, %fd465, %fd447;
	mul.f64 	%fd449, %fd541, %fd541;
	fma.rn.f64 	%fd450, %fd466, %fd466, %fd449;
	mul.f64 	%fd451, %fd542, %fd542;
	fma.rn.f64 	%fd452, %fd467, %fd467, %fd451;
	sqrt.rn.f64 	%fd453, %fd448;
	mul.f64 	%fd454, %fd453, 0d3FC0000000000000;
	sqrt.rn.f64 	%fd455, %fd450;
	mul.f64 	%fd456, %fd455, 0d3FC0000000000000;
	sqrt.rn.f64 	%fd457, %fd452;
	mul.f64 	%fd458, %fd457, 0d3FC0000000000000;
	setp.gt.f64 	%p154, %fd454, 0d406FE00000000000;
	selp.f64 	%fd459, 0d406FE00000000000, %fd454, %p154;
	cvt.rzi.u32.f64 	%r639, %fd459;
	setp.gt.f64 	%p155, %fd456, 0d406FE00000000000;
	selp.f64 	%fd460, 0d406FE00000000000, %fd456, %p155;
	cvt.rzi.u32.f64 	%r640, %fd460;
	setp.gt.f64 	%p156, %fd458, 0d406FE00000000000;
	selp.f64 	%fd461, 0d406FE00000000000, %fd458, %p156;
	cvt.rzi.u32.f64 	%r641, %fd461;
	add.s32 	%r642, %r682, -1;
	add.s32 	%r643, %r682, -2;
	cvt.u64.u32 	%rd304, %r682;
	cvta.to.global.u64 	%rd305, %rd311;
	add.s64 	%rd306, %rd305, %rd304;
	st.global.u8 	[%rd306], %r639;
	cvt.u64.u32 	%rd307, %r642;
	add.s64 	%rd308, %rd305, %rd307;
	st.global.u8 	[%rd308], %r640;
	cvt.u64.u32 	%rd309, %r643;
	add.s64 	%rd310, %rd305, %rd309;
	st.global.u8 	[%rd310], %r641;
	shl.b32 	%r644, %r674, 8;
	add.s32 	%r699, %r699, %r644;
	add.s32 	%r698, %r698, %r644;
	add.s32 	%r697, %r697, %r644;
	add.s32 	%r696, %r696, %r644;
	add.s32 	%r695, %r695, %r644;
	add.s32 	%r694, %r694, %r644;
	add.s32 	%r693, %r693, %r644;
	add.s32 	%r692, %r692, %r644;
	add.s32 	%r691, %r691, %r644;
	add.s32 	%r690, %r690, %r644;
	add.s32 	%r689, %r689, %r644;
	add.s32 	%r688, %r688, %r644;
	add.s32 	%r687, %r687, %r644;
	add.s32 	%r686, %r686, %r644;
	add.s32 	%r685, %r685, %r644;
	add.s32 	%r684, %r684, %r644;
	add.s32 	%r683, %r683, %r644;
	add.s32 	%r682, %r682, %r644;
	add.s32 	%r681, %r681, %r644;
	add.s32 	%r680, %r680, %r644;
	add.s32 	%r679, %r679, %r644;
	add.s32 	%r678, %r678, %r644;
	add.s32 	%r677, %r677, %r644;
	add.s32 	%r676, %r676, %r644;
	add.s32 	%r675, %r675, %r644;
	add.s32 	%r700, %r55, 254;
	setp.lt.u32 	%p157, %r700, %r83;
	@%p157 bra 	$L__BB0_2;
$L__BB0_103:
	ret;

}


// ===== COMPILED SASS (sm_100) =====

	.target	sm_100

	.elftype	@"ET_EXEC"


//--------------------- .note.nv.tkinfo           --------------------------
	.section	.note.nv.tkinfo,"",@"SHT_NOTE"
	.sectionflags	@"SHF_NOTE_NV_TKINFO"
	.tkinfo
        /*0018*/ 	.word	0x00000002
        /*0030*/ 	.string	""
        /*0030*/ 	.string	"ptxas"
        /*0030*/ 	.string	"Cuda compilation tools, release 13.0, V13.0.88"
        /*0030*/ 	.string	"Build cuda_13.0.r13.0/compiler.36424714_0"
        /*0030*/ 	.string	"-arch sm_100 -m 64 "



//--------------------- .note.nv.cuinfo           --------------------------
	.section	.note.nv.cuinfo,"",@"SHT_NOTE"
	.sectionflags	@"SHF_NOTE_NV_CUINFO"
        /*0018*/ 	.short	0x0002
        /*001a*/ 	.short	0x0064
        /*001c*/ 	.short	0x0082
	.zero		2


//--------------------- .nv.info                  --------------------------
	.section	.nv.info,"",@"SHT_CUDA_INFO"
	.align	4


	//----- nvinfo : EIATTR_REGCOUNT
	.align		4
        /*0000*/ 	.byte	0x04, 0x2f
        /*0002*/ 	.short	(.L_2 - .L_1)
	.align		4
.L_1:
        /*0004*/ 	.word	index@(_Z5sobelPhS_jjj)
        /*0008*/ 	.word	0x00000048


	//----- nvinfo : EIATTR_FRAME_SIZE
	.align		4
.L_2:
        /*000c*/ 	.byte	0x04, 0x11
        /*000e*/ 	.short	(.L_4 - .L_3)
	.align		4
.L_3:
        /*0010*/ 	.word	index@($__internal_0_$__cuda_sm20_dsqrt_rn_f64_mediumpath_v1)
        /*0014*/ 	.word	0x00000000


	//----- nvinfo : EIATTR_FRAME_SIZE
	.align		4
.L_4:
        /*0018*/ 	.byte	0x04, 0x11
        /*001a*/ 	.short	(.L_6 - .L_5)
	.align		4
.L_5:
        /*001c*/ 	.word	index@(_Z5sobelPhS_jjj)
        /*0020*/ 	.word	0x00000000


	//----- nvinfo : EIATTR_MIN_STACK_SIZE
	.align		4
.L_6:
        /*0024*/ 	.byte	0x04, 0x12
        /*0026*/ 	.short	(.L_8 - .L_7)
	.align		4
.L_7:
        /*0028*/ 	.word	index@(_Z5sobelPhS_jjj)
        /*002c*/ 	.word	0x00000000
.L_8:


//--------------------- .nv.compat                --------------------------
	.section	.nv.compat,"",@"SHT_CUDA_COMPAT_INFO"
	.align	4
        /*0000*/ 	.byte	0x02, 0x09, 0x00, 0x00, 0x02, 0x02, 0x01, 0x00, 0x02, 0x05, 0x05, 0x00, 0x03, 0x07, 0x01, 0x01
        /*0010*/ 	.byte	0x02, 0x03, 0x00, 0x00, 0x02, 0x06, 0x01, 0x00, 0x04, 0x0b, 0x08, 0x00, 0x01, 0x00, 0x00, 0x00
        /*0020*/ 	.byte	0x00, 0x00, 0x00, 0x00


//--------------------- .nv.info._Z5sobelPhS_jjj  --------------------------
	.section	.nv.info._Z5sobelPhS_jjj,"",@"SHT_CUDA_INFO"
	.sectionflags	@""
	.align	4


	//----- nvinfo : EIATTR_CUDA_API_VERSION
	.align		4
        /*0000*/ 	.byte	0x04, 0x37
        /*0002*/ 	.short	(.L_10 - .L_9)
.L_9:
        /*0004*/ 	.word	0x00000082


	//----- nvinfo : EIATTR_KPARAM_INFO
	.align		4
.L_10:
        /*0008*/ 	.byte	0x04, 0x17
        /*000a*/ 	.short	(.L_12 - .L_11)
.L_11:
        /*000c*/ 	.word	0x00000000
        /*0010*/ 	.short	0x0004
        /*0012*/ 	.short	0x0018
        /*0014*/ 	.byte	0x00, 0xf0, 0x11, 0x00


	//----- nvinfo : EIATTR_KPARAM_INFO
	.align		4
.L_12:
        /*0018*/ 	.byte	0x04, 0x17
        /*001a*/ 	.short	(.L_14 - .L_13)
.L_13:
        /*001c*/ 	.word	0x00000000
        /*0020*/ 	.short	0x0003
        /*0022*/ 	.short	0x0014
        /*0024*/ 	.byte	0x00, 0xf0, 0x11, 0x00


	//----- nvinfo : EIATTR_KPARAM_INFO
	.align		4
.L_14:
        /*0028*/ 	.byte	0x04, 0x17
        /*002a*/ 	.short	(.L_16 - .L_15)
.L_15:
        /*002c*/ 	.word	0x00000000
        /*0030*/ 	.short	0x0002
        /*0032*/ 	.short	0x0010
        /*0034*/ 	.byte	0x00, 0xf0, 0x11, 0x00


	//----- nvinfo : EIATTR_KPARAM_INFO
	.align		4
.L_16:
        /*0038*/ 	.byte	0x04, 0x17
        /*003a*/ 	.short	(.L_18 - .L_17)
.L_17:
        /*003c*/ 	.word	0x00000000
        /*0040*/ 	.short	0x0001
        /*0042*/ 	.short	0x0008
        /*0044*/ 	.byte	0x00, 0xf5, 0x21, 0x00


	//----- nvinfo : EIATTR_KPARAM_INFO
	.align		4
.L_18:
        /*0048*/ 	.byte	0x04, 0x17
        /*004a*/ 	.short	(.L_20 - .L_19)
.L_19:
        /*004c*/ 	.word	0x00000000
        /*0050*/ 	.short	0x0000
        /*0052*/ 	.short	0x0000
        /*0054*/ 	.byte	0x00, 0xf5, 0x21, 0x00


	//----- nvinfo : EIATTR_SPARSE_MMA_MASK
	.align		4
.L_20:
        /*0058*/ 	.byte	0x03, 0x50
        /*005a*/ 	.short	0x0000


	//----- nvinfo : EIATTR_MAXREG_COUNT
	.align		4
        /*005c*/ 	.byte	0x03, 0x1b
        /*005e*/ 	.short	0x00ff


	//----- nvinfo : EIATTR_MERCURY_ISA_VERSION
	.align		4
        /*0060*/ 	.byte	0x03, 0x5f
        /*0062*/ 	.short	0x0101


	//----- nvinfo : EIATTR_VRC_CTA_INIT_COUNT
	.align		4
        /*0064*/ 	.byte	0x02, 0x4a
	.zero		1
	.zero		1


	//----- nvinfo : EIATTR_EXIT_INSTR_OFFSETS
	.align		4
        /*0068*/ 	.byte	0x04, 0x1c
        /*006a*/ 	.short	(.L_22 - .L_21)


	//   ....[0]....
.L_21:
        /*006c*/ 	.word	0x00000040


	//   ....[1]....
        /*0070*/ 	.word	0x000060a0


	//----- nvinfo : EIATTR_CRS_STACK_SIZE
	.align		4
.L_22:
        /*0074*/ 	.byte	0x04, 0x1e
        /*0076*/ 	.short	(.L_24 - .L_23)
.L_23:
        /*0078*/ 	.word	0x00000000


	//----- nvinfo : EIATTR_CBANK_PARAM_SIZE
	.align		4
.L_24:
        /*007c*/ 	.byte	0x03, 0x19
        /*007e*/ 	.short	0x001c


	//----- nvinfo : EIATTR_PARAM_CBANK
	.align		4
        /*0080*/ 	.byte	0x04, 0x0a
        /*0082*/ 	.short	(.L_26 - .L_25)
	.align		4
.L_25:
        /*0084*/ 	.word	index@(.nv.constant0._Z5sobelPhS_jjj)
        /*0088*/ 	.short	0x0380
        /*008a*/ 	.short	0x001c


	//----- nvinfo : EIATTR_SW_WAR
	.align		4
.L_26:
        /*008c*/ 	.byte	0x04, 0x36
        /*008e*/ 	.short	(.L_28 - .L_27)
.L_27:
        /*0090*/ 	.word	0x00000008
.L_28:


//--------------------- .nv.callgraph             --------------------------
	.section	.nv.callgraph,"",@"SHT_CUDA_CALLGRAPH"
	.align	4
	.sectionentsize	8
	.align		4
        /*0000*/ 	.word	0x00000000
	.align		4
        /*0004*/ 	.word	0xffffffff
	.align		4
        /*0008*/ 	.word	0x00000000
	.align		4
        /*000c*/ 	.word	0xfffffffe
	.align		4
        /*0010*/ 	.word	0x00000000
	.align		4
        /*0014*/ 	.word	0xfffffffd
	.align		4
        /*0018*/ 	.word	0x00000000
	.align		4
        /*001c*/ 	.word	0xfffffffc


//--------------------- .nv.constant4             --------------------------
	.section	.nv.constant4,"a",@progbits
	.align	8
	.align		8
.nv.constant4:
        /*0000*/ 	.dword	mask


//--------------------- .text._Z5sobelPhS_jjj     --------------------------
	.section	.text._Z5sobelPhS_jjj,"ax",@progbits
	.align	128
        .global         _Z5sobelPhS_jjj
        .type           _Z5sobelPhS_jjj,@function
        .size           _Z5sobelPhS_jjj,(.L_x_112 - _Z5sobelPhS_jjj)
        .other          _Z5sobelPhS_jjj,@"STO_CUDA_ENTRY STV_DEFAULT"
_Z5sobelPhS_jjj:
.text._Z5sobelPhS_jjj:
[----:B------:R-:W-:Y:S01]  /*0000*/  LDC R1, c[0x0][0x37c] ;  /* 0x0000df00ff017b82 */ /* 0x000fe20000000800 */
[----:B------:R-:W0:Y:S07]  /*0010*/  S2R R0, SR_TID.X ;  /* 0x0000000000007919 */ /* 0x000e2e0000002100 */
[----:B------:R-:W0:Y:S02]  /*0020*/  LDC R14, c[0x0][0x394] ;  /* 0x0000e500ff0e7b82 */ /* 0x000e240000000800 */
[----:B0-----:R-:W-:-:S13]  /*0030*/  ISETP.GE.U32.AND P0, PT, R0, R14, PT ;  /* 0x0000000e0000720c */ /* 0x001fda0003f06070 */
[----:B------:R-:W-:Y:S05]  /*0040*/  @P0 EXIT ;  /* 0x000000000000094d */ /* 0x000fea0003800000 */
[----:B------:R-:W0:Y:S01]  /*0050*/  S2R R5, SR_CTAID.X ;  /* 0x0000000000057919 */ /* 0x000e220000002500 */
[----:B------:R-:W1:Y:S01]  /*0060*/  LDC R27, c[0x0][0x398] ;  /* 0x0000e600ff1b7b82 */ /* 0x000e620000000800 */
[----:B------:R-:W2:Y:S01]  /*0070*/  LDCU.64 UR4, c[0x0][0x358] ;  /* 0x00006b00ff0477ac */ /* 0x000ea20008000a00 */
[----:B------:R-:W3:Y:S01]  /*0080*/  LDCU UR10, c[0x0][0x394] ;  /* 0x00007280ff0a77ac */ /* 0x000ee20008000800 */
[----:B------:R-:W4:Y:S01]  /*0090*/  LDCU.64 UR6, c[0x0][0x380] ;  /* 0x00007000ff0677ac */ /* 0x000f220008000a00 */
[----:B------:R-:W0:Y:S02]  /*00a0*/  LDCU.64 UR8, c[0x0][0x388] ;  /* 0x00007100ff0877ac */ /* 0x000e240008000a00 */
[C---:B0-----:R-:W-:Y:S02]  /*00b0*/  VIADD R3, R5.reuse, 0xfffffffe ;  /* 0xfffffffe05037836 */ /* 0x041fe40000000000 */
[-C--:B------:R-:W-:Y:S02]  /*00c0*/  IMAD R2, R5, R14.reuse, R0 ;  /* 0x0000000e05027224 */ /* 0x080fe400078e0200 */
[----:B------:R-:W-:-:S02]  /*00d0*/  IMAD R5, R3, R14, R14 ;  /* 0x0000000e03057224 */ /* 0x000fc400078e020e */
[-C--:B------:R-:W-:Y:S01]  /*00e0*/  IMAD R3, R3, R14.reuse, R0 ;  /* 0x0000000e03037224 */ /* 0x080fe200078e0200 */
[----:B------:R-:W-:Y:S01]  /*00f0*/  IADD3 R6, PT, PT, R2, -0x1, RZ ;  /* 0xffffffff02067810 */ /* 0x000fe20007ffe0ff */
[----:B------:R-:W-:Y:S01]  /*0100*/  IMAD R9, R14, 0x2, R5 ;  /* 0x000000020e097824 */ /* 0x000fe200078e0205 */
[C---:B------:R-:W-:Y:S01]  /*0110*/  IADD3 R10, PT, PT, R0.reuse, R5, RZ ;  /* 0x00000005000a7210 */ /* 0x040fe20007ffe0ff */
[C---:B------:R-:W-:Y:S01]  /*0120*/  VIADD R8, R3.reuse, 0x2 ;  /* 0x0000000203087836 */ /* 0x040fe20000000000 */
[C---:B------:R-:W-:Y:S01]  /*0130*/  IADD3 R12, PT, PT, R3.reuse, -0x2, RZ ;  /* 0xfffffffe030c7810 */ /* 0x040fe20007ffe0ff */
[C-C-:B------:R-:W-:Y:S01]  /*0140*/  IMAD.IADD R16, R0.reuse, 0x1, R9.reuse ;  /* 0x0000000100107824 */ /* 0x140fe200078e0209 */
[----:B------:R-:W-:Y:S01]  /*0150*/  IADD3 R17, PT, PT, R0, R14, R9 ;  /* 0x0000000e00117210 */ /* 0x000fe20007ffe009 */
[----:B------:R-:W-:Y:S01]  /*0160*/  VIADD R11, R3, 0xffffffff ;  /* 0xffffffff030b7836 */ /* 0x000fe20000000000 */
[----:B------:R-:W-:Y:S01]  /*0170*/  IADD3 R13, PT, PT, R10, 0x2, RZ ;  /* 0x000000020a0d7810 */ /* 0x000fe20007ffe0ff */
[----:B------:R-:W-:Y:S01]  /*0180*/  VIADD R4, R2, 0x2 ;  /* 0x0000000202047836 */ /* 0x000fe20000000000 */
[C---:B------:R-:W-:Y:S01]  /*0190*/  IADD3 R24, PT, PT, R17.reuse, -0x2, RZ ;  /* 0xfffffffe11187810 */ /* 0x040fe20007ffe0ff */
[C---:B------:R-:W-:Y:S01]  /*01a0*/  VIADD R22, R17.reuse, 0x2 ;  /* 0x0000000211167836 */ /* 0x040fe20000000000 */
[----:B------:R-:W-:Y:S01]  /*01b0*/  IADD3 R21, PT, PT, R16, -0x2, RZ ;  /* 0xfffffffe10157810 */ /* 0x000fe20007ffe0ff */
[----:B------:R-:W-:-:S02]  /*01c0*/  VIADD R23, R17, 0xffffffff ;  /* 0xffffffff11177836 */ /* 0x000fc40000000000 */
[----:B------:R-:W-:Y:S02]  /*01d0*/  VIADD R7, R2, 0xfffffffe ;  /* 0xfffffffe02077836 */ /* 0x000fe40000000000 */
[----:B-1----:R-:W-:Y:S02]  /*01e0*/  IMAD R3, R3, R27, 0x2 ;  /* 0x0000000203037424 */ /* 0x002fe400078e021b */
[C---:B------:R-:W-:Y:S02]  /*01f0*/  VIADD R14, R10.reuse, 0xffffffff ;  /* 0xffffffff0a0e7836 */ /* 0x040fe40000000000 */
[----:B------:R-:W-:Y:S02]  /*0200*/  VIADD R15, R10, 0xfffffffe ;  /* 0xfffffffe0a0f7836 */ /* 0x000fe40000000000 */
[C---:B------:R-:W-:Y:S02]  /*0210*/  VIADD R19, R16.reuse, 0x2 ;  /* 0x0000000210137836 */ /* 0x040fe40000000000 */
[----:B------:R-:W-:-:S02]  /*0220*/  VIADD R20, R16, 0xffffffff ;  /* 0xffffffff10147836 */ /* 0x000fc40000000000 */
[-C--:B------:R-:W-:Y:S02]  /*0230*/  IMAD R17, R17, R27.reuse, 0x2 ;  /* 0x0000000211117424 */ /* 0x080fe400078e021b */
[-C--:B------:R-:W-:Y:S02]  /*0240*/  IMAD R2, R2, R27.reuse, 0x2 ;  /* 0x0000000202027424 */ /* 0x080fe400078e021b */
[-C--:B------:R-:W-:Y:S01]  /*0250*/  IMAD R10, R10, R27.reuse, 0x2 ;  /* 0x000000020a0a7424 */ /* 0x080fe200078e021b */
[-C--:B------:R-:W-:Y:S01]  /*0260*/  IADD3 R26, PT, PT, R17, R27.reuse, RZ ;  /* 0x0000001b111a7210 */ /* 0x080fe20007ffe0ff */
[-C--:B------:R-:W-:Y:S02]  /*0270*/  IMAD R16, R16, R27.reuse, 0x2 ;  /* 0x0000000210107424 */ /* 0x080fe400078e021b */
[-C--:B------:R-:W-:Y:S02]  /*0280*/  IMAD R5, R6, R27.reuse, 0x2 ;  /* 0x0000000206057424 */ /* 0x080fe400078e021b */
[----:B------:R-:W-:-:S02]  /*0290*/  IMAD R9, R11, R27, 0x2 ;  /* 0x000000020b097424 */ /* 0x000fc400078e021b */
[-C--:B------:R-:W-:Y:S02]  /*02a0*/  IMAD R6, R7, R27.reuse, 0x2 ;  /* 0x0000000207067424 */ /* 0x080fe400078e021b */
[-C--:B------:R-:W-:Y:S01]  /*02b0*/  IMAD R11, R12, R27.reuse, 0x2 ;  /* 0x000000020c0b7424 */ /* 0x080fe200078e021b */
[-C--:B------:R-:W-:Y:S01]  /*02c0*/  IADD3 R12, PT, PT, R3, R27.reuse, RZ ;  /* 0x0000001b030c7210 */ /* 0x080fe20007ffe0ff */
[-C--:B------:R-:W-:Y:S02]  /*02d0*/  IMAD R4, R4, R27.reuse, 0x2 ;  /* 0x0000000204047424 */ /* 0x080fe400078e021b */
[----:B------:R-:W-:Y:S02]  /*02e0*/  IMAD.IADD R7, R2, 0x1, R27 ;  /* 0x0000000102077824 */ /* 0x000fe400078e021b */
[-C--:B------:R-:W-:Y:S02]  /*02f0*/  IMAD R8, R8, R27.reuse, 0x2 ;  /* 0x0000000208087424 */ /* 0x080fe400078e021b */
[----:B------:R-:W-:-:S02]  /*0300*/  IMAD R13, R13, R27, 0x2 ;  /* 0x000000020d0d7424 */ /* 0x000fc400078e021b */
[-C--:B------:R-:W-:Y:S02]  /*0310*/  IMAD R14, R14, R27.reuse, 0x2 ;  /* 0x000000020e0e7424 */ /* 0x080fe400078e021b */
[-C--:B------:R-:W-:Y:S02]  /*0320*/  IMAD R15, R15, R27.reuse, 0x2 ;  /* 0x000000020f0f7424 */ /* 0x080fe400078e021b */
[----:B------:R-:W-:Y:S02]  /*0330*/  IMAD.IADD R18, R10, 0x1, R27 ;  /* 0x000000010a127824 */ /* 0x000fe400078e021b */
[-C--:B------:R-:W-:Y:S02]  /*0340*/  IMAD R19, R19, R27.reuse, 0x2 ;  /* 0x0000000213137424 */ /* 0x080fe400078e021b */
[-C--:B------:R-:W-:Y:S02]  /*0350*/  IMAD R20, R20, R27.reuse, 0x2 ;  /* 0x0000000214147424 */ /* 0x080fe400078e021b */
[----:B------:R-:W-:-:S02]  /*0360*/  IMAD R21, R21, R27, 0x2 ;  /* 0x0000000215157424 */ /* 0x000fc400078e021b */
[-C--:B------:R-:W-:Y:S02]  /*0370*/  IMAD R22, R22, R27.reuse, 0x2 ;  /* 0x0000000216167424 */ /* 0x080fe400078e021b */
[-C--:B------:R-:W-:Y:S02]  /*0380*/  IMAD R23, R23, R27.reuse, 0x2 ;  /* 0x0000000217177424 */ /* 0x080fe400078e021b */
[----:B------:R-:W-:Y:S02]  /*0390*/  IMAD R24, R24, R27, 0x2 ;  /* 0x0000000218187424 */ /* 0x000fe400078e021b */
[----:B--234-:R-:W-:-:S07]  /*03a0*/  IMAD.IADD R25, R16, 0x1, R27 ;  /* 0x0000000110197824 */ /* 0x01cfce00078e021b */
.L_x_106:
[----:B------:R-:W0:Y:S01]  /*03b0*/  S2R R27, SR_CTAID.X ;  /* 0x00000000001b7919 */ /* 0x000e220000002500 */
[----:B------:R-:W1:Y:S01]  /*03c0*/  LDC.64 R28, c[0x0][0x390] ;  /* 0x0000e400ff1c7b82 */ /* 0x000e620000000a00 */
[C---:B------:R-:W-:Y:S01]  /*03d0*/  VIADD R44, R0.reuse, 0xfffffffe ;  /* 0xfffffffe002c7836 */ /* 0x040fe20000000000 */
[C---:B------:R-:W-:Y:S01]  /*03e0*/  IADD3 R46, PT, PT, R0.reuse, -0x1, RZ ;  /* 0xffffffff002e7810 */ /* 0x040fe20007ffe0ff */
[C---:B------:R-:W-:Y:S01]  /*03f0*/  VIADD R48, R0.reuse, 0x1 ;  /* 0x0000000100307836 */ /* 0x040fe20000000000 */
[----:B------:R-:W-:Y:S01]  /*0400*/  BSSY.RECONVERGENT B0, `(.L_x_0) ;  /* 0x0000028000007945 */ /* 0x000fe20003800200 */
[----:B------:R-:W-:Y:S01]  /*0410*/  VIADD R50, R0, 0x2 ;  /* 0x0000000200327836 */ /* 0x000fe20000000000 */
[----:B------:R-:W-:Y:S02]  /*0420*/  CS2R R32, SRZ ;  /* 0x0000000000207805 */ /* 0x000fe4000001ff00 */
[----:B------:R-:W-:Y:S02]  /*0430*/  CS2R R34, SRZ ;  /* 0x0000000000227805 */ /* 0x000fe4000001ff00 */
[----:B-1----:R-:W-:-:S04]  /*0440*/  ISETP.GE.U32.AND P0, PT, R44, R29, PT ;  /* 0x0000001d2c00720c */ /* 0x002fc80003f06070 */
[----:B------:R-:W-:Y:S01]  /*0450*/  ISETP.GT.U32.AND P0, PT, R0, 0x1, !P0 ;  /* 0x000000010000780c */ /* 0x000fe20004704070 */
[----:B0-----:R-:W-:-:S05]  /*0460*/  VIADD R31, R27, 0xfffffffe ;  /* 0xfffffffe1b1f7836 */ /* 0x001fca0000000000 */
[----:B------:R-:W-:Y:S02]  /*0470*/  ISETP.GE.U32.AND P1, PT, R31, R28, PT ;  /* 0x0000001c1f00720c */ /* 0x000fe40003f26070 */
[----:B------:R-:W-:Y:S02]  /*0480*/  CS2R R30, SRZ ;  /* 0x00000000001e7805 */ /* 0x000fe4000001ff00 */
[----:B------:R-:W-:-:S04]  /*0490*/  ISETP.GT.U32.AND P1, PT, R27, 0x1, !P1 ;  /* 0x000000011b00780c */ /* 0x000fc80004f24070 */
[----:B------:R-:W-:Y:S02]  /*04a0*/  PLOP3.LUT P6, PT, P0, P1, PT, 0x80, 0x8 ;  /* 0x000000000008781c */ /* 0x000fe400007c3070 */
[-C--:B------:R-:W-:Y:S02]  /*04b0*/  ISETP.LT.U32.AND P5, PT, R46, R29.reuse, P1 ;  /* 0x0000001d2e00720c */ /* 0x080fe40000fa1070 */
[-C--:B------:R-:W-:Y:S02]  /*04c0*/  ISETP.LT.U32.AND P4, PT, R0, R29.reuse, P1 ;  /* 0x0000001d0000720c */ /* 0x080fe40000f81070 */
[-C--:B------:R-:W-:Y:S02]  /*04d0*/  ISETP.LT.U32.AND P3, PT, R48, R29.reuse, P1 ;  /* 0x0000001d3000720c */ /* 0x080fe40000f61070 */
[----:B------:R-:W-:Y:S02]  /*04e0*/  ISETP.GE.U32.OR P2, PT, R50, R29, !P1 ;  /* 0x0000001d3200720c */ /* 0x000fe40004f46470 */
[----:B------:R-:W-:-:S02]  /*04f0*/  P2R R49, PR, RZ, 0x40 ;  /* 0x00000040ff317803 */ /* 0x000fc40000000000 */
[----:B------:R-:W-:Y:S02]  /*0500*/  P2R R51, PR, RZ, 0x20 ;  /* 0x00000020ff337803 */ /* 0x000fe40000000000 */
[----:B------:R-:W-:Y:S02]  /*0510*/  P2R R52, PR, RZ, 0x10 ;  /* 0x00000010ff347803 */ /* 0x000fe40000000000 */
[----:B------:R-:W-:Y:S02]  /*0520*/  P2R R53, PR, RZ, 0x8 ;  /* 0x00000008ff357803 */ /* 0x000fe40000000000 */
[----:B------:R-:W-:Y:S01]  /*0530*/  P2R R54, PR, RZ, 0x4 ;  /* 0x00000004ff367803 */ /* 0x000fe20000000000 */
[----:B------:R-:W-:Y:S06]  /*0540*/  @!P6 BRA `(.L_x_1) ;  /* 0x00000000004ce947 */ /* 0x000fec0003800000 */
[----:B------:R-:W0:Y:S01]  /*0550*/  LDC.64 R40, c[0x4][RZ] ;  /* 0x01000000ff287b82 */ /* 0x000e220000000a00 */
[C---:B------:R-:W-:Y:S01]  /*0560*/  IADD3 R34, P0, PT, R11.reuse, UR6, RZ ;  /* 0x000000060b227c10 */ /* 0x040fe2000ff1e0ff */
[C---:B------:R-:W-:Y:S01]  /*0570*/  VIADD R36, R11.reuse, 0xfffffffe ;  /* 0xfffffffe0b247836 */ /* 0x040fe20000000000 */
[----:B------:R-:W-:-:S03]  /*0580*/  IADD3 R38, PT, PT, R11, -0x1, RZ ;  /* 0xffffffff0b267810 */ /* 0x000fc60007ffe0ff */
[----:B------:R-:W-:Y:S01]  /*0590*/  IMAD.X R35, RZ, RZ, UR7, P0 ;  /* 0x00000007ff237e24 */ /* 0x000fe200080e06ff */
[----:B------:R-:W-:Y:S02]  /*05a0*/  IADD3 R36, P1, PT, R36, UR6, RZ ;  /* 0x0000000624247c10 */ /* 0x000fe4000ff3e0ff */
[----:B------:R-:W-:Y:S02]  /*05b0*/  IADD3 R38, P0, PT, R38, UR6, RZ ;  /* 0x0000000626267c10 */ /* 0x000fe4000ff1e0ff */
[----:B------:R-:W2:Y:S01]  /*05c0*/  LDG.E.U8 R34, desc[UR4][R34.64] ;  /* 0x0000000422227981 */ /* 0x000ea2000c1e1100 */
[----:B------:R-:W-:Y:S01]  /*05d0*/  IMAD.X R37, RZ, RZ, UR7, P1 ;  /* 0x00000007ff257e24 */ /* 0x000fe200088e06ff */
[----:B------:R-:W-:-:S04]  /*05e0*/  IADD3.X R39, PT, PT, RZ, UR7, RZ, P0, !PT ;  /* 0x00000007ff277c10 */ /* 0x000fc800087fe4ff */
[----:B------:R-:W3:Y:S04]  /*05f0*/  LDG.E.U8 R36, desc[UR4][R36.64] ;  /* 0x0000000424247981 */ /* 0x000ee8000c1e1100 */
[----:B------:R-:W4:Y:S04]  /*0600*/  LDG.E.U8 R38, desc[UR4][R38.64] ;  /* 0x0000000426267981 */ /* 0x000f28000c1e1100 */
[----:B0-----:R-:W2:Y:S02]  /*0610*/  LDG.E R41, desc[UR4][R40.64] ;  /* 0x0000000428297981 */ /* 0x001ea4000c1e1900 */
[----:B--2---:R-:W-:-:S02]  /*0620*/  IMAD R30, R34, R41, RZ ;  /* 0x00000029221e7224 */ /* 0x004fc400078e02ff */
[-C--:B----4-:R-:W-:Y:S02]  /*0630*/  IMAD R32, R38, R41.reuse, RZ ;  /* 0x0000002926207224 */ /* 0x090fe400078e02ff */
[----:B---3--:R-:W-:Y:S02]  /*0640*/  IMAD R34, R36, R41, RZ ;  /* 0x0000002924227224 */ /* 0x008fe400078e02ff */
[----:B------:R-:W0:Y:S08]  /*0650*/  I2F.F64 R30, R30 ;  /* 0x0000001e001e7312 */ /* 0x000e300000201c00 */
[----:B------:R-:W1:Y:S08]  /*0660*/  I2F.F64 R32, R32 ;  /* 0x0000002000207312 */ /* 0x000e700000201c00 */
[----:B0-----:R-:W2:Y:S02]  /*0670*/  I2F.F64 R34, R34 ;  /* 0x0000002200227312 */ /* 0x001ea40000201c00 */
.L_x_1:
[----:B------:R-:W-:Y:S05]  /*0680*/  BSYNC.RECONVERGENT B0 ;  /* 0x0000000000007941 */ /* 0x000fea0003800200 */
.L_x_0:
[----:B------:R-:W-:Y:S04]  /*0690*/  BSSY.RECONVERGENT B0, `(.L_x_2) ;  /* 0x0000018000007945 */ /* 0x000fe80003800200 */
[----:B------:R-:W-:Y:S05]  /*06a0*/  @!P5 BRA `(.L_x_3) ;  /* 0x000000000058d947 */ /* 0x000fea0003800000 */
[----:B------:R-:W0:Y:S01]  /*06b0*/  LDC.64 R36, c[0x4][RZ] ;  /* 0x01000000ff247b82 */ /* 0x000e220000000a00 */
[C---:B------:R-:W-:Y:S01]  /*06c0*/  IADD3 R42, P0, PT, R9.reuse, UR6, RZ ;  /* 0x00000006092a7c10 */ /* 0x040fe2000ff1e0ff */
[C---:B------:R-:W-:Y:S02]  /*06d0*/  VIADD R40, R9.reuse, 0xffffffff ;  /* 0xffffffff09287836 */ /* 0x040fe40000000000 */
[----:B------:R-:W-:Y:S01]  /*06e0*/  VIADD R38, R9, 0xfffffffe ;  /* 0xfffffffe09267836 */ /* 0x000fe20000000000 */
[----:B------:R-:W-:Y:S02]  /*06f0*/  IADD3.X R43, PT, PT, RZ, UR7, RZ, P0, !PT ;  /* 0x00000007ff2b7c10 */ /* 0x000fe400087fe4ff */
[----:B------:R-:W-:Y:S02]  /*0700*/  IADD3 R40, P0, PT, R40, UR6, RZ ;  /* 0x0000000628287c10 */ /* 0x000fe4000ff1e0ff */
[----:B------:R-:W-:Y:S01]  /*0710*/  IADD3 R38, P1, PT, R38, UR6, RZ ;  /* 0x0000000626267c10 */ /* 0x000fe2000ff3e0ff */
[----:B------:R-:W3:Y:S02]  /*0720*/  LDG.E.U8 R42, desc[UR4][R42.64] ;  /* 0x000000042a2a7981 */ /* 0x000ee4000c1e1100 */
[----:B------:R-:W-:Y:S01]  /*0730*/  IMAD.X R41, RZ, RZ, UR7, P0 ;  /* 0x00000007ff297e24 */ /* 0x000fe200080e06ff */
[----:B------:R-:W-:-:S04]  /*0740*/  IADD3.X R39, PT, PT, RZ, UR7, RZ, P1, !PT ;  /* 0x00000007ff277c10 */ /* 0x000fc80008ffe4ff */
[----:B------:R-:W4:Y:S04]  /*0750*/  LDG.E.U8 R40, desc[UR4][R40.64] ;  /* 0x0000000428287981 */ /* 0x000f28000c1e1100 */
[----:B------:R-:W5:Y:S04]  /*0760*/  LDG.E.U8 R38, desc[UR4][R38.64] ;  /* 0x0000000426267981 */ /* 0x000f68000c1e1100 */
[----:B0-----:R-:W3:Y:S02]  /*0770*/  LDG.E R37, desc[UR4][R36.64+0x14] ;  /* 0x0000140424257981 */ /* 0x001ee4000c1e1900 */
[----:B---3--:R-:W-:-:S02]  /*0780*/  IMAD R58, R42, R37, RZ ;  /* 0x000000252a3a7224 */ /* 0x008fc400078e02ff */
[-C--:B----4-:R-:W-:Y:S02]  /*0790*/  IMAD R56, R40, R37.reuse, RZ ;  /* 0x0000002528387224 */ /* 0x090fe400078e02ff */
[----:B-----5:R-:W-:Y:S02]  /*07a0*/  IMAD R42, R38, R37, RZ ;  /* 0x00000025262a7224 */ /* 0x020fe400078e02ff */
[----:B------:R-:W0:Y:S08]  /*07b0*/  I2F.F64 R58, R58 ;  /* 0x0000003a003a7312 */ /* 0x000e300000201c00 */
[----:B------:R-:W1:Y:S08]  /*07c0*/  I2F.F64 R56, R56 ;  /* 0x0000003800387312 */ /* 0x000e700000201c00 */
[----:B------:R-:W2:Y:S01]  /*07d0*/  I2F.F64 R42, R42 ;  /* 0x0000002a002a7312 */ /* 0x000ea20000201c00 */
[----:B0-----:R-:W-:-:S02]  /*07e0*/  DADD R30, R30, R58 ;  /* 0x000000001e1e7229 */ /* 0x001fc4000000003a */
[----:B-1----:R-:W-:Y:S02]  /*07f0*/  DADD R32, R32, R56 ;  /* 0x0000000020207229 */ /* 0x002fe40000000038 */
[----:B--2---:R-:W-:-:S11]  /*0800*/  DADD R34, R34, R42 ;  /* 0x0000000022227229 */ /* 0x004fd6000000002a */
.L_x_3:
[----:B------:R-:W-:Y:S05]  /*0810*/  BSYNC.RECONVERGENT B0 ;  /* 0x0000000000007941 */ /* 0x000fea0003800200 */
.L_x_2:
[----:B------:R-:W-:Y:S04]  /*0820*/  BSSY.RECONVERGENT B0, `(.L_x_4) ;  /* 0x0000018000007945 */ /* 0x000fe80003800200 */
[----:B------:R-:W-:Y:S05]  /*0830*/  @!P4 BRA `(.L_x_5) ;  /* 0x000000000058c947 */ /* 0x000fea0003800000 */
[----:B------:R-:W0:Y:S01]  /*0840*/  LDC.64 R36, c[0x4][RZ] ;  /* 0x01000000ff247b82 */ /* 0x000e220000000a00 */
[C---:B------:R-:W-:Y:S01]  /*0850*/  IADD3 R42, P0, PT, R3.reuse, UR6, RZ ;  /* 0x00000006032a7c10 */ /* 0x040fe2000ff1e0ff */
[C---:B------:R-:W-:Y:S01]  /*0860*/  VIADD R40, R3.reuse, 0xffffffff ;  /* 0xffffffff03287836 */ /* 0x040fe20000000000 */
[----:B------:R-:W-:-:S03]  /*0870*/  IADD3 R38, PT, PT, R3, -0x2, RZ ;  /* 0xfffffffe03267810 */ /* 0x000fc60007ffe0ff */
[----:B------:R-:W-:Y:S01]  /*0880*/  IMAD.X R43, RZ, RZ, UR7, P0 ;  /* 0x00000007ff2b7e24 */ /* 0x000fe200080e06ff */
[----:B------:R-:W-:Y:S02]  /*0890*/  IADD3 R40, P0, PT, R40, UR6, RZ ;  /* 0x0000000628287c10 */ /* 0x000fe4000ff1e0ff */
[----:B------:R-:W-:Y:S02]  /*08a0*/  IADD3 R38, P1, PT, R38, UR6, RZ ;  /* 0x0000000626267c10 */ /* 0x000fe4000ff3e0ff */
[----:B------:R-:W3:Y:S01]  /*08b0*/  LDG.E.U8 R42, desc[UR4][R42.64] ;  /* 0x000000042a2a7981 */ /* 0x000ee2000c1e1100 */
[----:B------:R-:W-:Y:S02]  /*08c0*/  IMAD.X R41, RZ, RZ, UR7, P0 ;  /* 0x00000007ff297e24 */ /* 0x000fe400080e06ff */
[----:B------:R-:W-:-:S03]  /*08d0*/  IMAD.X R39, RZ, RZ, UR7, P1 ;  /* 0x00000007ff277e24 */ /* 0x000fc600088e06ff */
        /* <DEDUP_REMOVED lines=12> */
.L_x_5:
[----:B------:R-:W-:Y:S05]  /*09a0*/  BSYNC.RECONVERGENT B0 ;  /* 0x0000000000007941 */ /* 0x000fea0003800200 */
.L_x_4:
        /* <DEDUP_REMOVED lines=10> */
[----:B------:R-:W-:Y:S01]  /*0a50*/  IMAD.X R39, RZ, RZ, UR7, P1 ;  /* 0x00000007ff277e24 */ /* 0x000fe200088e06ff */
[----:B------:R-:W-:-:S04]  /*0a60*/  IADD3.X R41, PT, PT, RZ, UR7, RZ, P0, !PT ;  /* 0x00000007ff297c10 */ /* 0x000fc800087fe4ff */
[----:B------:R-:W4:Y:S04]  /*0a70*/  LDG.E.U8 R38, desc[UR4][R38.64] ;  /* 0x0000000426267981 */ /* 0x000f28000c1e1100 */
[----:B------:R-:W5:Y:S04]  /*0a80*/  LDG.E.U8 R40, desc[UR4][R40.64] ;  /* 0x0000000428287981 */ /* 0x000f68000c1e1100 */
[----:B0-----:R-:W3:Y:S02]  /*0a90*/  LDG.E R37, desc[UR4][R36.64+0x3c] ;  /* 0x00003c0424257981 */ /* 0x001ee4000c1e1900 */
[----:B---3--:R-:W-:-:S02]  /*0aa0*/  IMAD R58, R42, R37, RZ ;  /* 0x000000252a3a7224 */ /* 0x008fc400078e02ff */
[-C--:B-----5:R-:W-:Y:S02]  /*0ab0*/  IMAD R56, R40, R37.reuse, RZ ;  /* 0x0000002528387224 */ /* 0x0a0fe400078e02ff */
[----:B----4-:R-:W-:Y:S02]  /*0ac0*/  IMAD R42, R38, R37, RZ ;  /* 0x00000025262a7224 */ /* 0x010fe400078e02ff */
[----:B------:R-:W0:Y:S08]  /*0ad0*/  I2F.F64 R58, R58 ;  /* 0x0000003a003a7312 */ /* 0x000e300000201c00 */
[----:B------:R-:W1:Y:S08]  /*0ae0*/  I2F.F64 R56, R56 ;  /* 0x0000003800387312 */ /* 0x000e700000201c00 */
[----:B------:R-:W2:Y:S01]  /*0af0*/  I2F.F64 R42, R42 ;  /* 0x0000002a002a7312 */ /* 0x000ea20000201c00 */
[----:B0-----:R-:W-:-:S02]  /*0b00*/  DADD R30, R30, R58 ;  /* 0x000000001e1e7229 */ /* 0x001fc4000000003a */
[----:B-1----:R-:W-:Y:S02]  /*0b10*/  DADD R32, R32, R56 ;  /* 0x0000000020207229 */ /* 0x002fe40000000038 */
[----:B--2---:R-:W-:-:S11]  /*0b20*/  DADD R34, R34, R42 ;  /* 0x0000000022227229 */ /* 0x004fd6000000002a */
.L_x_7:
[----:B------:R-:W-:Y:S05]  /*0b30*/  BSYNC.RECONVERGENT B0 ;  /* 0x0000000000007941 */ /* 0x000fea0003800200 */
.L_x_6:
[----:B------:R-:W-:Y:S04]  /*0b40*/  BSSY.RECONVERGENT B0, `(.L_x_8) ;  /* 0x0000018000007945 */ /* 0x000fe80003800200 */
[----:B------:R-:W-:Y:S05]  /*0b50*/  @P2 BRA `(.L_x_9) ;  /* 0x0000000000582947 */ /* 0x000fea0003800000 */
        /* <DEDUP_REMOVED lines=22> */
.L_x_9:
[----:B------:R-:W-:Y:S05]  /*0cc0*/  BSYNC.RECONVERGENT B0 ;  /* 0x0000000000007941 */ /* 0x000fea0003800200 */
.L_x_8:
[----:B------:R-:W-:Y:S01]  /*0cd0*/  VIADD R45, R27, 0xffffffff ;  /* 0xffffffff1b2d7836 */ /* 0x000fe20000000000 */
[----:B------:R-:W-:Y:S04]  /*0ce0*/  BSSY.RECONVERGENT B0, `(.L_x_10) ;  /* 0x000001c000007945 */ /* 0x000fe80003800200 */
[----:B------:R-:W-:-:S04]  /*0cf0*/  ISETP.GE.U32.AND P0, PT, R45, R28, PT ;  /* 0x0000001c2d00720c */ /* 0x000fc80003f06070 */
[----:B------:R-:W-:-:S04]  /*0d00*/  ISETP.LT.U32.AND P1, PT, R44, R29, !P0 ;  /* 0x0000001d2c00720c */ /* 0x000fc80004721070 */
[----:B------:R-:W-:-:S04]  /*0d10*/  ISETP.GT.U32.AND P2, PT, R0, 0x1, P1 ;  /* 0x000000010000780c */ /* 0x000fc80000f44070 */
[----:B------:R-:W-:-:S09]  /*0d20*/  P2R R55, PR, RZ, 0x4 ;  /* 0x00000004ff377803 */ /* 0x000fd20000000000 */
[----:B------:R-:W-:Y:S05]  /*0d30*/  @!P2 BRA `(.L_x_11) ;  /* 0x000000000058a947 */ /* 0x000fea0003800000 */
[----:B------:R-:W0:Y:S01]  /*0d40*/  LDC.64 R36, c[0x4][RZ] ;  /* 0x01000000ff247b82 */ /* 0x000e220000000a00 */
[C---:B------:R-:W-:Y:S01]  /*0d50*/  IADD3 R42, P1, PT, R15.reuse, UR6, RZ ;  /* 0x000000060f2a7c10 */ /* 0x040fe2000ff3e0ff */
[C---:B------:R-:W-:Y:S01]  /*0d60*/  VIADD R38, R15.reuse, 0xfffffffe ;  /* 0xfffffffe0f267836 */ /* 0x040fe20000000000 */
[----:B------:R-:W-:-:S03]  /*0d70*/  IADD3 R40, PT, PT, R15, -0x1, RZ ;  /* 0xffffffff0f287810 */ /* 0x000fc60007ffe0ff */
[----:B------:R-:W-:Y:S01]  /*0d80*/  IMAD.X R43, RZ, RZ, UR7, P1 ;  /* 0x00000007ff2b7e24 */ /* 0x000fe200088e06ff */
[----:B------:R-:W-:-:S04]  /*0d90*/  IADD3 R40, P1, PT, R40, UR6, RZ ;  /* 0x0000000628287c10 */ /* 0x000fc8000ff3e0ff */
[----:B------:R-:W3:Y:S01]  /*0da0*/  LDG.E.U8 R42, desc[UR4][R42.64] ;  /* 0x000000042a2a7981 */ /* 0x000ee2000c1e1100 */
[----:B------:R-:W-:Y:S01]  /*0db0*/  IMAD.X R41, RZ, RZ, UR7, P1 ;  /* 0x00000007ff297e24 */ /* 0x000fe200088e06ff */
[----:B------:R-:W-:-:S04]  /*0dc0*/  IADD3 R38, P1, PT, R38, UR6, RZ ;  /* 0x0000000626267c10 */ /* 0x000fc8000ff3e0ff */
[----:B------:R-:W-:Y:S01]  /*0dd0*/  IADD3.X R39, PT, PT, RZ, UR7, RZ, P1, !PT ;  /* 0x00000007ff277c10 */ /* 0x000fe20008ffe4ff */
        /* <DEDUP_REMOVED lines=12> */
.L_x_11:
[----:B------:R-:W-:Y:S05]  /*0ea0*/  BSYNC.RECONVERGENT B0 ;  /* 0x0000000000007941 */ /* 0x000fea0003800200 */
.L_x_10:
[----:B------:R-:W-:Y:S01]  /*0eb0*/  ISETP.LT.U32.AND P1, PT, R46, R29, !P0 ;  /* 0x0000001d2e00720c */ /* 0x000fe20004721070 */
[----:B------:R-:W-:Y:S03]  /*0ec0*/  BSSY.RECONVERGENT B0, `(.L_x_12) ;  /* 0x0000019000007945 */ /* 0x000fe60003800200 */
[----:B------:R-:W-:-:S09]  /*0ed0*/  P2R R56, PR, RZ, 0x2 ;  /* 0x00000002ff387803 */ /* 0x000fd20000000000 */
[----:B------:R-:W-:Y:S05]  /*0ee0*/  @!P1 BRA `(.L_x_13) ;  /* 0x0000000000589947 */ /* 0x000fea0003800000 */
[----:B------:R-:W0:Y:S01]  /*0ef0*/  LDC.64 R36, c[0x4][RZ] ;  /* 0x01000000ff247b82 */ /* 0x000e220000000a00 */
[C---:B------:R-:W-:Y:S01]  /*0f00*/  IADD3 R42, P1, PT, R14.reuse, UR6, RZ ;  /* 0x000000060e2a7c10 */ /* 0x040fe2000ff3e0ff */
[C---:B------:R-:W-:Y:S02]  /*0f10*/  VIADD R40, R14.reuse, 0xffffffff ;  /* 0xffffffff0e287836 */ /* 0x040fe40000000000 */
[----:B------:R-:W-:Y:S02]  /*0f20*/  VIADD R38, R14, 0xfffffffe ;  /* 0xfffffffe0e267836 */ /* 0x000fe40000000000 */
[----:B------:R-:W-:Y:S01]  /*0f30*/  IMAD.X R43, RZ, RZ, UR7, P1 ;  /* 0x00000007ff2b7e24 */ /* 0x000fe200088e06ff */
[----:B------:R-:W-:-:S04]  /*0f40*/  IADD3 R40, P1, PT, R40, UR6, RZ ;  /* 0x0000000628287c10 */ /* 0x000fc8000ff3e0ff */
[----:B------:R-:W-:Y:S01]  /*0f50*/  IADD3.X R41, PT, PT, RZ, UR7, RZ, P1, !PT ;  /* 0x00000007ff297c10 */ /* 0x000fe20008ffe4ff */
[----:B------:R-:W3:Y:S01]  /*0f60*/  LDG.E.U8 R42, desc[UR4][R42.64] ;  /* 0x000000042a2a7981 */ /* 0x000ee2000c1e1100 */
[----:B------:R-:W-:-:S03]  /*0f70*/  IADD3 R38, P1, PT, R38, UR6, RZ ;  /* 0x0000000626267c10 */ /* 0x000fc6000ff3e0ff */
[----:B------:R-:W4:Y:S02]  /*0f80*/  LDG.E.U8 R40, desc[UR4][R40.64] ;  /* 0x0000000428287981 */ /* 0x000f24000c1e1100 */
[----:B------:R-:W-:-:S05]  /*0f90*/  IMAD.X R39, RZ, RZ, UR7, P1 ;  /* 0x00000007ff277e24 */ /* 0x000fca00088e06ff */
[----:B------:R-:W5:Y:S04]  /*0fa0*/  LDG.E.U8 R38, desc[UR4][R38.64] ;  /* 0x0000000426267981 */ /* 0x000f68000c1e1100 */
[----:B0-----:R-:W3:Y:S02]  /*0fb0*/  LDG.E R37, desc[UR4][R36.64+0x18] ;  /* 0x0000180424257981 */ /* 0x001ee4000c1e1900 */
[-C--:B---3--:R-:W-:Y:S02]  /*0fc0*/  IMAD R62, R42, R37.reuse, RZ ;  /* 0x000000252a3e7224 */ /* 0x088fe400078e02ff */
[-C--:B----4-:R-:W-:Y:S02]  /*0fd0*/  IMAD R60, R40, R37.reuse, RZ ;  /* 0x00000025283c7224 */ /* 0x090fe400078e02ff */
[----:B-----5:R-:W-:-:S02]  /*0fe0*/  IMAD R58, R38, R37, RZ ;  /* 0x00000025263a7224 */ /* 0x020fc400078e02ff */
[----:B------:R-:W0:Y:S08]  /*0ff0*/  I2F.F64 R62, R62 ;  /* 0x0000003e003e7312 */ /* 0x000e300000201c00 */
[----:B------:R-:W1:Y:S08]  /*1000*/  I2F.F64 R60, R60 ;  /* 0x0000003c003c7312 */ /* 0x000e700000201c00 */
[----:B------:R-:W2:Y:S01]  /*1010*/  I2F.F64 R58, R58 ;  /* 0x0000003a003a7312 */ /* 0x000ea20000201c00 */
[----:B0-----:R-:W-:-:S02]  /*1020*/  DADD R30, R30, R62 ;  /* 0x000000001e1e7229 */ /* 0x001fc4000000003e */
[----:B-1----:R-:W-:Y:S02]  /*1030*/  DADD R32, R32, R60 ;  /* 0x0000000020207229 */ /* 0x002fe4000000003c */
[----:B--2---:R-:W-:-:S11]  /*1040*/  DADD R34, R34, R58 ;  /* 0x0000000022227229 */ /* 0x004fd6000000003a */
.L_x_13:
[----:B------:R-:W-:Y:S05]  /*1050*/  BSYNC.RECONVERGENT B0 ;  /* 0x0000000000007941 */ /* 0x000fea0003800200 */
.L_x_12:
[-C--:B------:R-:W-:Y:S01]  /*1060*/  ISETP.LT.U32.AND P2, PT, R0, R29.reuse, !P0 ;  /* 0x0000001d0000720c */ /* 0x080fe20004741070 */
[----:B------:R-:W-:Y:S01]  /*1070*/  BSSY.RECONVERGENT B0, `(.L_x_14) ;  /* 0x000001b000007945 */ /* 0x000fe20003800200 */
[----:B------:R-:W-:Y:S02]  /*1080*/  ISETP.LT.U32.AND P1, PT, R48, R29, !P0 ;  /* 0x0000001d3000720c */ /* 0x000fe40004721070 */
[----:B------:R-:W-:Y:S02]  /*1090*/  P2R R57, PR, RZ, 0x4 ;  /* 0x00000004ff397803 */ /* 0x000fe40000000000 */
[----:B------:R-:W-:-:S07]  /*10a0*/  P2R R58, PR, RZ, 0x2 ;  /* 0x00000002ff3a7803 */ /* 0x000fce0000000000 */
[----:B------:R-:W-:Y:S05]  /*10b0*/  @!P2 BRA `(.L_x_15) ;  /* 0x000000000058a947 */ /* 0x000fea0003800000 */
[----:B------:R-:W0:Y:S01]  /*10c0*/  LDC.64 R36, c[0x4][RZ] ;  /* 0x01000000ff247b82 */ /* 0x000e220000000a00 */
[C---:B------:R-:W-:Y:S01]  /*10d0*/  IADD3 R42, P0, PT, R10.reuse, UR6, RZ ;  /* 0x000000060a2a7c10 */ /* 0x040fe2000ff1e0ff */
[C---:B------:R-:W-:Y:S01]  /*10e0*/  VIADD R40, R10.reuse, 0xffffffff ;  /* 0xffffffff0a287836 */ /* 0x040fe20000000000 */
[----:B------:R-:W-:Y:S02]  /*10f0*/  IADD3 R38, PT, PT, R10, -0x2, RZ ;  /* 0xfffffffe0a267810 */ /* 0x000fe40007ffe0ff */
[----:B------:R-:W-:Y:S02]  /*1100*/  IADD3.X R43, PT, PT, RZ, UR7, RZ, P0, !PT ;  /* 0x00000007ff2b7c10 */ /* 0x000fe400087fe4ff */
[----:B------:R-:W-:-:S03]  /*1110*/  IADD3 R40, P0, PT, R40, UR6, RZ ;  /* 0x0000000628287c10 */ /* 0x000fc6000ff1e0ff */
[----:B------:R-:W3:Y:S02]  /*1120*/  LDG.E.U8 R42, desc[UR4][R42.64] ;  /* 0x000000042a2a7981 */ /* 0x000ee4000c1e1100 */
[----:B------:R-:W-:Y:S01]  /*1130*/  IMAD.X R41, RZ, RZ, UR7, P0 ;  /* 0x00000007ff297e24 */ /* 0x000fe200080e06ff */
[----:B------:R-:W-:-:S04]  /*1140*/  IADD3 R38, P0, PT, R38, UR6, RZ ;  /* 0x0000000626267c10 */ /* 0x000fc8000ff1e0ff */
[----:B------:R-:W4:Y:S01]  /*1150*/  LDG.E.U8 R40, desc[UR4][R40.64] ;  /* 0x0000000428287981 */ /* 0x000f22000c1e1100 */
        /* <DEDUP_REMOVED lines=12> */
.L_x_15:
[----:B------:R-:W-:Y:S05]  /*1220*/  BSYNC.RECONVERGENT B0 ;  /* 0x0000000000007941 */ /* 0x000fea0003800200 */
.L_x_14:
[----:B------:R-:W-:Y:S04]  /*1230*/  BSSY.RECONVERGENT B0, `(.L_x_16) ;  /* 0x0000018000007945 */ /* 0x000fe80003800200 */
        /* <DEDUP_REMOVED lines=23> */
.L_x_17:
[----:B------:R-:W-:Y:S05]  /*13b0*/  BSYNC.RECONVERGENT B0 ;  /* 0x0000000000007941 */ /* 0x000fea0003800200 */
.L_x_16:
[----:B------:R-:W-:Y:S01]  /*13c0*/  ISETP.GE.U32.AND P0, PT, R45, R28, PT ;  /* 0x0000001c2d00720c */ /* 0x000fe20003f06070 */
[----:B------:R-:W-:Y:S03]  /*13d0*/  BSSY.RECONVERGENT B0, `(.L_x_18) ;  /* 0x000001a000007945 */ /* 0x000fe60003800200 */
[----:B------:R-:W-:-:S04]  /*13e0*/  ISETP.GE.U32.OR P1, PT, R50, R29, P0 ;  /* 0x0000001d3200720c */ /* 0x000fc80000726470 */
[----:B------:R-:W-:-:S09]  /*13f0*/  P2R R59, PR, RZ, 0x2 ;  /* 0x00000002ff3b7803 */ /* 0x000fd20000000000 */
[----:B------:R-:W-:Y:S05]  /*1400*/  @P1 BRA `(.L_x_19) ;  /* 0x0000000000581947 */ /* 0x000fea0003800000 */
        /* <DEDUP_REMOVED lines=22> */
.L_x_19:
[----:B------:R-:W-:Y:S05]  /*1570*/  BSYNC.RECONVERGENT B0 ;  /* 0x0000000000007941 */ /* 0x000fea0003800200 */
.L_x_18:
[----:B------:R-:W-:Y:S01]  /*1580*/  ISETP.GE.U32.AND P0, PT, R27, R28, PT ;  /* 0x0000001c1b00720c */ /* 0x000fe20003f06070 */
[----:B------:R-:W-:Y:S03]  /*1590*/  BSSY.RECONVERGENT B0, `(.L_x_20) ;  /* 0x000001b000007945 */ /* 0x000fe60003800200 */
[----:B------:R-:W-:-:S04]  /*15a0*/  ISETP.LT.U32.AND P1, PT, R44, R29, !P0 ;  /* 0x0000001d2c00720c */ /* 0x000fc80004721070 */
[----:B------:R-:W-:-:S04]  /*15b0*/  ISETP.GT.U32.AND P2, PT, R0, 0x1, P1 ;  /* 0x000000010000780c */ /* 0x000fc80000f44070 */
[----:B------:R-:W-:-:S09]  /*15c0*/  P2R R60, PR, RZ, 0x4 ;  /* 0x00000004ff3c7803 */ /* 0x000fd20000000000 */
        /* <DEDUP_REMOVED lines=23> */
.L_x_21:
[----:B------:R-:W-:Y:S05]  /*1740*/  BSYNC.RECONVERGENT B0 ;  /* 0x0000000000007941 */ /* 0x000fea0003800200 */
.L_x_20:
[----:B------:R-:W-:Y:S01]  /*1750*/  ISETP.LT.U32.AND P1, PT, R46, R29, !P0 ;  /* 0x0000001d2e00720c */ /* 0x000fe20004721070 */
[----:B------:R-:W-:Y:S03]  /*1760*/  BSSY.RECONVERGENT B0, `(.L_x_22) ;  /* 0x0000019000007945 */ /* 0x000fe60003800200 */
        /* <DEDUP_REMOVED lines=24> */
.L_x_23:
[----:B------:R-:W-:Y:S05]  /*18f0*/  BSYNC.RECONVERGENT B0 ;  /* 0x0000000000007941 */ /* 0x000fea0003800200 */
.L_x_22:
        /* <DEDUP_REMOVED lines=28> */
.L_x_25:
[----:B------:R-:W-:Y:S05]  /*1ac0*/  BSYNC.RECONVERGENT B0 ;  /* 0x0000000000007941 */ /* 0x000fea0003800200 */
.L_x_24:
[----:B------:R-:W-:Y:S04]  /*1ad0*/  BSSY.RECONVERGENT B0, `(.L_x_26) ;  /* 0x0000018000007945 */ /* 0x000fe80003800200 */
        /* <DEDUP_REMOVED lines=23> */
.L_x_27:
[----:B------:R-:W-:Y:S05]  /*1c50*/  BSYNC.RECONVERGENT B0 ;  /* 0x0000000000007941 */ /* 0x000fea0003800200 */
.L_x_26:
[----:B------:R-:W-:Y:S01]  /*1c60*/  ISETP.GE.U32.AND P0, PT, R27, R28, PT ;  /* 0x0000001c1b00720c */ /* 0x000fe20003f06070 */
[----:B------:R-:W-:Y:S03]  /*1c70*/  BSSY.RECONVERGENT B0, `(.L_x_28) ;  /* 0x000001a000007945 */ /* 0x000fe60003800200 */
[----:B------:R-:W-:-:S04]  /*1c80*/  ISETP.GE.U32.OR P1, PT, R50, R29, P0 ;  /* 0x0000001d3200720c */ /* 0x000fc80000726470 */
[----:B------:R-:W-:-:S09]  /*1c90*/  P2R R64, PR, RZ, 0x2 ;  /* 0x00000002ff407803 */ /* 0x000fd20000000000 */
[----:B------:R-:W-:Y:S05]  /*1ca0*/  @P1 BRA `(.L_x_29) ;  /* 0x0000000000581947 */ /* 0x000fea0003800000 */
        /* <DEDUP_REMOVED lines=12> */
[----:B0-----:R-:W4:Y:S02]  /*1d70*/  LDG.E R45, desc[UR4][R36.64+0x58] ;  /* 0x00005804242d7981 */ /* 0x001f24000c1e1900 */
[----:B----4-:R-:W-:-:S02]  /*1d80*/  IMAD R68, R40, R45, RZ ;  /* 0x0000002d28447224 */ /* 0x010fc400078e02ff */
[-C--:B-----5:R-:W-:Y:S02]  /*1d90*/  IMAD R66, R38, R45.reuse, RZ ;  /* 0x0000002d26427224 */ /* 0x0a0fe400078e02ff */
[----:B---3--:R-:W-:Y:S02]  /*1da0*/  IMAD R47, R42, R45, RZ ;  /* 0x0000002d2a2f7224 */ /* 0x008fe400078e02ff */
[----:B------:R-:W1:Y:S08]  /*1db0*/  I2F.F64 R68, R68 ;  /* 0x0000004400447312 */ /* 0x000e700000201c00 */
[----:B------:R-:W0:Y:S08]  /*1dc0*/  I2F.F64 R36, R47 ;  /* 0x0000002f00247312 */ /* 0x000e300000201c00 */
[----:B------:R-:W2:Y:S01]  /*1dd0*/  I2F.F64 R66, R66 ;  /* 0x0000004200427312 */ /* 0x000ea20000201c00 */
[----:B-1----:R-:W-:-:S02]  /*1de0*/  DADD R32, R32, R68 ;  /* 0x0000000020207229 */ /* 0x002fc40000000044 */
[----:B0-----:R-:W-:Y:S02]  /*1df0*/  DADD R30, R30, R36 ;  /* 0x000000001e1e7229 */ /* 0x001fe40000000024 */
[----:B--2---:R-:W-:-:S11]  /*1e00*/  DADD R34, R34, R66 ;  /* 0x0000000022227229 */ /* 0x004fd60000000042 */
.L_x_29:
[----:B------:R-:W-:Y:S05]  /*1e10*/  BSYNC.RECONVERGENT B0 ;  /* 0x0000000000007941 */ /* 0x000fea0003800200 */
.L_x_28:
        /* <DEDUP_REMOVED lines=29> */
.L_x_31:
[----:B------:R-:W-:Y:S05]  /*1ff0*/  BSYNC.RECONVERGENT B0 ;  /* 0x0000000000007941 */ /* 0x000fea0003800200 */
.L_x_30:
        /* <DEDUP_REMOVED lines=12> */
[----:B------:R-:W-:-:S04]  /*20c0*/  IADD3 R38, P0, PT, R38, UR6, RZ ;  /* 0x0000000626267c10 */ /* 0x000fc8000ff1e0ff */
[----:B------:R-:W4:Y:S01]  /*20d0*/  LDG.E.U8 R41, desc[UR4][R40.64] ;  /* 0x0000000428297981 */ /* 0x000f22000c1e1100 */
[----:B------:R-:W-:-:S03]  /*20e0*/  IMAD.X R39, RZ, RZ, UR7, P0 ;  /* 0x00000007ff277e24 */ /* 0x000fc600080e06ff */
[----:B0-----:R-:W3:Y:S04]  /*20f0*/  LDG.E R66, desc[UR4][R36.64+0x20] ;  /* 0x0000200424427981 */ /* 0x001ee8000c1e1900 */
[----:B------:R-:W5:Y:S01]  /*2100*/  LDG.E.U8 R39, desc[UR4][R38.64] ;  /* 0x0000000426277981 */ /* 0x000f62000c1e1100 */
[-C--:B---3--:R-:W-:Y:S02]  /*2110*/  IMAD R36, R43, R66.reuse, RZ ;  /* 0x000000422b247224 */ /* 0x088fe400078e02ff */
        /* <DEDUP_REMOVED lines=8> */
.L_x_33:
[----:B------:R-:W-:Y:S05]  /*21a0*/  BSYNC.RECONVERGENT B0 ;  /* 0x0000000000007941 */ /* 0x000fea0003800200 */
.L_x_32:
[-C--:B------:R-:W-:Y:S01]  /*21b0*/  ISETP.LT.U32.AND P0, PT, R0, R29.reuse, !P1 ;  /* 0x0000001d0000720c */ /* 0x080fe20004f01070 */
[----:B------:R-:W-:Y:S01]  /*21c0*/  BSSY.RECONVERGENT B0, `(.L_x_34) ;  /* 0x0000019000007945 */ /* 0x000fe20003800200 */
[----:B------:R-:W-:-:S11]  /*21d0*/  ISETP.LT.U32.AND P1, PT, R48, R29, !P1 ;  /* 0x0000001d3000720c */ /* 0x000fd60004f21070 */
[----:B------:R-:W-:Y:S05]  /*21e0*/  @!P0 BRA `(.L_x_35) ;  /* 0x0000000000588947 */ /* 0x000fea0003800000 */
[----:B------:R-:W0:Y:S01]  /*21f0*/  LDC.64 R38, c[0x4][RZ] ;  /* 0x01000000ff267b82 */ /* 0x000e220000000a00 */
[C---:B------:R-:W-:Y:S01]  /*2200*/  IADD3 R42, P2, PT, R16.reuse, UR6, RZ ;  /* 0x00000006102a7c10 */ /* 0x040fe2000ff5e0ff */
[C---:B------:R-:W-:Y:S01]  /*2210*/  VIADD R40, R16.reuse, 0xffffffff ;  /* 0xffffffff10287836 */ /* 0x040fe20000000000 */
[----:B------:R-:W-:Y:S02]  /*2220*/  IADD3 R36, PT, PT, R16, -0x2, RZ ;  /* 0xfffffffe10247810 */ /* 0x000fe40007ffe0ff */
[----:B------:R-:W-:Y:S02]  /*2230*/  IADD3.X R43, PT, PT, RZ, UR7, RZ, P2, !PT ;  /* 0x00000007ff2b7c10 */ /* 0x000fe400097fe4ff */
[----:B------:R-:W-:-:S04]  /*2240*/  IADD3 R40, P2, PT, R40, UR6, RZ ;  /* 0x0000000628287c10 */ /* 0x000fc8000ff5e0ff */
[----:B------:R-:W3:Y:S01]  /*2250*/  LDG.E.U8 R43, desc[UR4][R42.64] ;  /* 0x000000042a2b7981 */ /* 0x000ee2000c1e1100 */
[----:B------:R-:W-:Y:S01]  /*2260*/  IMAD.X R41, RZ, RZ, UR7, P2 ;  /* 0x00000007ff297e24 */ /* 0x000fe200090e06ff */
[----:B------:R-:W-:-:S05]  /*2270*/  IADD3 R36, P2, PT, R36, UR6, RZ ;  /* 0x0000000624247c10 */ /* 0x000fca000ff5e0ff */
[----:B------:R-:W-:Y:S01]  /*2280*/  IMAD.X R37, RZ, RZ, UR7, P2 ;  /* 0x00000007ff257e24 */ /* 0x000fe200090e06ff */
[----:B------:R-:W4:Y:S04]  /*2290*/  LDG.E.U8 R41, desc[UR4][R40.64] ;  /* 0x0000000428297981 */ /* 0x000f28000c1e1100 */
[----:B------:R3:W5:Y:S04]  /*22a0*/  LDG.E.U8 R67, desc[UR4][R36.64] ;  /* 0x0000000424437981 */ /* 0x000768000c1e1100 */
        /* <DEDUP_REMOVED lines=10> */
.L_x_35:
[----:B------:R-:W-:Y:S05]  /*2350*/  BSYNC.RECONVERGENT B0 ;  /* 0x0000000000007941 */ /* 0x000fea0003800200 */
.L_x_34:
[----:B------:R-:W-:Y:S04]  /*2360*/  BSSY.RECONVERGENT B0, `(.L_x_36) ;  /* 0x0000018000007945 */ /* 0x000fe80003800200 */
[----:B------:R-:W-:Y:S05]  /*2370*/  @!P1 BRA `(.L_x_37) ;  /* 0x0000000000589947 */ /* 0x000fea0003800000 */
[----:B------:R-:W0:Y:S01]  /*2380*/  LDC.64 R42, c[0x4][RZ] ;  /* 0x01000000ff2a7b82 */ /* 0x000e220000000a00 */
[C---:B------:R-:W-:Y:S01]  /*2390*/  IADD3 R36, P2, PT, R25.reuse, UR6, RZ ;  /* 0x0000000619247c10 */ /* 0x040fe2000ff5e0ff */
[C---:B------:R-:W-:Y:S01]  /*23a0*/  VIADD R40, R25.reuse, 0xfffffffe ;  /* 0xfffffffe19287836 */ /* 0x040fe20000000000 */
[----:B------:R-:W-:-:S03]  /*23b0*/  IADD3 R38, PT, PT, R25, -0x1, RZ ;  /* 0xffffffff19267810 */ /* 0x000fc60007ffe0ff */
[----:B------:R-:W-:Y:S01]  /*23c0*/  IMAD.X R37, RZ, RZ, UR7, P2 ;  /* 0x00000007ff257e24 */ /* 0x000fe200090e06ff */
[----:B------:R-:W-:-:S05]  /*23d0*/  IADD3 R38, P2, PT, R38, UR6, RZ ;  /* 0x0000000626267c10 */ /* 0x000fca000ff5e0ff */
[----:B------:R-:W-:Y:S01]  /*23e0*/  IMAD.X R39, RZ, RZ, UR7, P2 ;  /* 0x00000007ff277e24 */ /* 0x000fe200090e06ff */
[----:B------:R-:W-:Y:S01]  /*23f0*/  IADD3 R40, P2, PT, R40, UR6, RZ ;  /* 0x0000000628287c10 */ /* 0x000fe2000ff5e0ff */
[----:B------:R-:W3:Y:S03]  /*2400*/  LDG.E.U8 R37, desc[UR4][R36.64] ;  /* 0x0000000424257981 */ /* 0x000ee6000c1e1100 */
[----:B------:R-:W-:Y:S01]  /*2410*/  IADD3.X R41, PT, PT, RZ, UR7, RZ, P2, !PT ;  /* 0x00000007ff297c10 */ /* 0x000fe200097fe4ff */
[----:B------:R-:W4:Y:S05]  /*2420*/  LDG.E.U8 R39, desc[UR4][R38.64] ;  /* 0x0000000426277981 */ /* 0x000f2a000c1e1100 */
        /* <DEDUP_REMOVED lines=11> */
.L_x_37:
[----:B------:R-:W-:Y:S05]  /*24e0*/  BSYNC.RECONVERGENT B0 ;  /* 0x0000000000007941 */ /* 0x000fea0003800200 */
.L_x_36:
[----:B------:R-:W-:Y:S01]  /*24f0*/  ISETP.GE.U32.AND P2, PT, R47, R28, PT ;  /* 0x0000001c2f00720c */ /* 0x000fe20003f46070 */
[----:B------:R-:W-:Y:S01]  /*2500*/  BSSY.RECONVERGENT B0, `(.L_x_38) ;  /* 0x000001a000007945 */ /* 0x000fe20003800200 */
[----:B------:R-:W-:Y:S02]  /*2510*/  VIADD R27, R27, 0x2 ;  /* 0x000000021b1b7836 */ /* 0x000fe40000000000 */
[----:B------:R-:W-:-:S13]  /*2520*/  ISETP.GE.U32.OR P2, PT, R50, R29, P2 ;  /* 0x0000001d3200720c */ /* 0x000fda0001746470 */
[----:B------:R-:W-:Y:S05]  /*2530*/  @P2 BRA `(.L_x_39) ;  /* 0x0000000000582947 */ /* 0x000fea0003800000 */
        /* <DEDUP_REMOVED lines=22> */
.L_x_39:
[----:B------:R-:W-:Y:S05]  /*26a0*/  BSYNC.RECONVERGENT B0 ;  /* 0x0000000000007941 */ /* 0x000fea0003800200 */
.L_x_38:
[----:B------:R-:W-:Y:S01]  /*26b0*/  ISETP.GE.U32.AND P5, PT, R27, R28, PT ;  /* 0x0000001c1b00720c */ /* 0x000fe20003fa6070 */
[----:B------:R-:W-:Y:S03]  /*26c0*/  BSSY.RECONVERGENT B0, `(.L_x_40) ;  /* 0x000001a000007945 */ /* 0x000fe60003800200 */
[----:B------:R-:W-:-:S04]  /*26d0*/  ISETP.LT.U32.AND P2, PT, R44, R29, !P5 ;  /* 0x0000001d2c00720c */ /* 0x000fc80006f41070 */
[----:B------:R-:W-:-:S13]  /*26e0*/  ISETP.GT.U32.AND P2, PT, R0, 0x1, P2 ;  /* 0x000000010000780c */ /* 0x000fda0001744070 */
        /* <DEDUP_REMOVED lines=23> */
.L_x_41:
[----:B------:R-:W-:Y:S05]  /*2860*/  BSYNC.RECONVERGENT B0 ;  /* 0x0000000000007941 */ /* 0x000fea0003800200 */
.L_x_40:
[----:B------:R-:W-:Y:S01]  /*2870*/  ISETP.LT.U32.AND P3, PT, R46, R29, !P5 ;  /* 0x0000001d2e00720c */ /* 0x000fe20006f61070 */
[----:B------:R-:W-:-:S12]  /*2880*/  BSSY.RECONVERGENT B0, `(.L_x_42) ;  /* 0x0000018000007945 */ /* 0x000fd80003800200 */
        /* <DEDUP_REMOVED lines=16> */
[----:B-----5:R-:W-:Y:S01]  /*2990*/  IMAD R67, R38, R67, RZ ;  /* 0x0000004326437224 */ /* 0x020fe200078e02ff */
[----:B------:R-:W0:Y:S08]  /*29a0*/  I2F.F64 R36, R44 ;  /* 0x0000002c00247312 */ /* 0x000e300000201c00 */
[----:B------:R-:W1:Y:S08]  /*29b0*/  I2F.F64 R68, R68 ;  /* 0x0000004400447312 */ /* 0x000e700000201c00 */
[----:B------:R-:W2:Y:S01]  /*29c0*/  I2F.F64 R66, R67 ;  /* 0x0000004300427312 */ /* 0x000ea20000201c00 */
[----:B0-----:R-:W-:-:S02]  /*29d0*/  DADD R30, R30, R36 ;  /* 0x000000001e1e7229 */ /* 0x001fc40000000024 */
[----:B-1----:R-:W-:Y:S02]  /*29e0*/  DADD R32, R32, R68 ;  /* 0x0000000020207229 */ /* 0x002fe40000000044 */
[----:B--2---:R-:W-:-:S11]  /*29f0*/  DADD R34, R34, R66 ;  /* 0x0000000022227229 */ /* 0x004fd60000000042 */
.L_x_43:
[----:B------:R-:W-:Y:S05]  /*2a00*/  BSYNC.RECONVERGENT B0 ;  /* 0x0000000000007941 */ /* 0x000fea0003800200 */
.L_x_42:
[-C--:B------:R-:W-:Y:S01]  /*2a10*/  ISETP.LT.U32.AND P4, PT, R0, R29.reuse, !P5 ;  /* 0x0000001d0000720c */ /* 0x080fe20006f81070 */
[----:B------:R-:W-:Y:S01]  /*2a20*/  BSSY.RECONVERGENT B0, `(.L_x_44) ;  /* 0x0000019000007945 */ /* 0x000fe20003800200 */
[----:B------:R-:W-:-:S11]  /*2a30*/  ISETP.LT.U32.AND P5, PT, R48, R29, !P5 ;  /* 0x0000001d3000720c */ /* 0x000fd60006fa1070 */
        /* <DEDUP_REMOVED lines=23> */
.L_x_45:
[----:B------:R-:W-:Y:S05]  /*2bb0*/  BSYNC.RECONVERGENT B0 ;  /* 0x0000000000007941 */ /* 0x000fea0003800200 */
.L_x_44:
[----:B------:R-:W-:Y:S04]  /*2bc0*/  BSSY.RECONVERGENT B0, `(.L_x_46) ;  /* 0x0000018000007945 */ /* 0x000fe80003800200 */
        /* <DEDUP_REMOVED lines=23> */
.L_x_47:
[----:B------:R-:W-:Y:S05]  /*2d40*/  BSYNC.RECONVERGENT B0 ;  /* 0x0000000000007941 */ /* 0x000fea0003800200 */
.L_x_46:
[----:B------:R-:W-:Y:S01]  /*2d50*/  ISETP.GE.U32.AND P6, PT, R27, R28, PT ;  /* 0x0000001c1b00720c */ /* 0x000fe20003fc6070 */
[----:B------:R-:W-:Y:S01]  /*2d60*/  BSSY.RECONVERGENT B0, `(.L_x_48) ;  /* 0x000001a000007945 */ /* 0x000fe20003800200 */
[----:B------:R-:W-:Y:S02]  /*2d70*/  CS2R R66, SRZ ;  /* 0x0000000000427805 */ /* 0x000fe4000001ff00 */
[----:B------:R-:W-:-:S13]  /*2d80*/  ISETP.GE.U32.OR P6, PT, R50, R29, P6 ;  /* 0x0000001d3200720c */ /* 0x000fda00037c6470 */
[----:B------:R-:W-:Y:S05]  /*2d90*/  @P6 BRA `(.L_x_49) ;  /* 0x0000000000586947 */ /* 0x000fea0003800000 */
        /* <DEDUP_REMOVED lines=11> */
[----:B------:R-:W5:Y:S04]  /*2e50*/  LDG.E.U8 R69, desc[UR4][R38.64] ;  /* 0x0000000426457981 */ /* 0x000f68000c1e1100 */
[----:B0-----:R-:W5:Y:S02]  /*2e60*/  LDG.E R44, desc[UR4][R36.64+0x60] ;  /* 0x00006004242c7981 */ /* 0x001f64000c1e1900 */
[----:B-----5:R-:W-:-:S02]  /*2e70*/  IMAD R69, R69, R44, RZ ;  /* 0x0000002c45457224 */ /* 0x020fc400078e02ff */
[-C--:B---3--:R-:W-:Y:S02]  /*2e80*/  IMAD R46, R43, R44.reuse, RZ ;  /* 0x0000002c2b2e7224 */ /* 0x088fe400078e02ff */
[----:B----4-:R-:W-:Y:S02]  /*2e90*/  IMAD R48, R41, R44, RZ ;  /* 0x0000002c29307224 */ /* 0x010fe400078e02ff */
[----:B------:R-:W0:Y:S08]  /*2ea0*/  I2F.F64 R38, R46 ;  /* 0x0000002e00267312 */ /* 0x000e300000201c00 */
[----:B------:R-:W1:Y:S08]  /*2eb0*/  I2F.F64 R36, R48 ;  /* 0x0000003000247312 */ /* 0x000e700000201c00 */
[----:B------:R-:W2:Y:S01]  /*2ec0*/  I2F.F64 R68, R69 ;  /* 0x0000004500447312 */ /* 0x000ea20000201c00 */
[----:B0-----:R-:W-:-:S02]  /*2ed0*/  DADD R30, R30, R38 ;  /* 0x000000001e1e7229 */ /* 0x001fc40000000026 */
[----:B-1----:R-:W-:Y:S02]  /*2ee0*/  DADD R32, R32, R36 ;  /* 0x0000000020207229 */ /* 0x002fe40000000024 */
[----:B--2---:R-:W-:-:S11]  /*2ef0*/  DADD R34, R34, R68 ;  /* 0x0000000022227229 */ /* 0x004fd60000000044 */
.L_x_49:
[----:B------:R-:W-:Y:S05]  /*2f00*/  BSYNC.RECONVERGENT B0 ;  /* 0x0000000000007941 */ /* 0x000fea0003800200 */
.L_x_48:
[----:B------:R-:W-:Y:S01]  /*2f10*/  ISETP.NE.AND P6, PT, R49, RZ, PT ;  /* 0x000000ff3100720c */ /* 0x000fe20003fc5270 */
[----:B------:R-:W-:Y:S01]  /*2f20*/  BSSY.RECONVERGENT B0, `(.L_x_50) ;  /* 0x0000017000007945 */ /* 0x000fe20003800200 */
[----:B------:R-:W-:Y:S02]  /*2f30*/  CS2R R38, SRZ ;  /* 0x0000000000267805 */ /* 0x000fe4000001ff00 */
[----:B------:R-:W-:-:S09]  /*2f40*/  CS2R R36, SRZ ;  /* 0x0000000000247805 */ /* 0x000fd2000001ff00 */
        /* <DEDUP_REMOVED lines=18> */
[----:B------:R-:W3:Y:S08]  /*3070*/  I2F.F64 R38, R38 ;  /* 0x0000002600267312 */ /* 0x000ef00000201c00 */
[----:B0-----:R-:W4:Y:S02]  /*3080*/  I2F.F64 R36, R36 ;  /* 0x0000002400247312 */ /* 0x001f240000201c00 */
.L_x_51:
[----:B------:R-:W-:Y:S05]  /*3090*/  BSYNC.RECONVERGENT B0 ;  /* 0x0000000000007941 */ /* 0x000fea0003800200 */
.L_x_50:
[----:B------:R-:W-:Y:S01]  /*30a0*/  ISETP.NE.AND P6, PT, R51, RZ, PT ;  /* 0x000000ff3300720c */ /* 0x000fe20003fc5270 */
[----:B------:R-:W-:-:S12]  /*30b0*/  BSSY.RECONVERGENT B0, `(.L_x_52) ;  /* 0x0000018000007945 */ /* 0x000fd80003800200 */
        /* <DEDUP_REMOVED lines=8> */
[----:B------:R-:W5:Y:S01]  /*3140*/  LDG.E.U8 R69, desc[UR4][R68.64] ;  /* 0x0000000444457981 */ /* 0x000f62000c1e1100 */
[----:B------:R-:W-:-:S03]  /*3150*/  IADD3 R42, P6, PT, R42, UR6, RZ ;  /* 0x000000062a2a7c10 */ /* 0x000fc6000ffde0ff */
[----:B------:R-:W2:Y:S02]  /*3160*/  LDG.E.U8 R51, desc[UR4][R48.64] ;  /* 0x0000000430337981 */ /* 0x000ea4000c1e1100 */
[----:B------:R-:W-:Y:S02]  /*3170*/  IMAD.X R43, RZ, RZ, UR7, P6 ;  /* 0x00000007ff2b7e24 */ /* 0x000fe4000b0e06ff */
[----:B0-----:R-:W2:Y:S04]  /*3180*/  LDG.E R40, desc[UR4][R40.64+0x78] ;  /* 0x0000780428287981 */ /* 0x001ea8000c1e1900 */
[----:B------:R-:W3:Y:S01]  /*3190*/  LDG.E.U8 R43, desc[UR4][R42.64] ;  /* 0x000000042a2b7981 */ /* 0x000ee2000c1e1100 */
[-C--:B--2---:R-:W-:Y:S02]  /*31a0*/  IMAD R46, R51, R40.reuse, RZ ;  /* 0x00000028332e7224 */ /* 0x084fe400078e02ff */
[----:B-----5:R-:W-:-:S02]  /*31b0*/  IMAD R44, R69, R40, RZ ;  /* 0x00000028452c7224 */ /* 0x020fc400078e02ff */
[----:B---3--:R-:W-:Y:S02]  /*31c0*/  IMAD R51, R43, R40, RZ ;  /* 0x000000282b337224 */ /* 0x008fe400078e02ff */
[----:B------:R-:W0:Y:S08]  /*31d0*/  I2F.F64 R48, R44 ;  /* 0x0000002c00307312 */ /* 0x000e300000201c00 */
[----:B------:R-:W2:Y:S08]  /*31e0*/  I2F.F64 R42, R46 ;  /* 0x0000002e002a7312 */ /* 0x000eb00000201c00 */
[----:B------:R-:W4:Y:S01]  /*31f0*/  I2F.F64 R40, R51 ;  /* 0x0000003300287312 */ /* 0x000f220000201c00 */
[----:B0-----:R-:W-:-:S02]  /*3200*/  DADD R66, R66, R48 ;  /* 0x0000000042427229 */ /* 0x001fc40000000030 */
[----:B--2---:R-:W-:Y:S02]  /*3210*/  DADD R38, R38, R42 ;  /* 0x0000000026267229 */ /* 0x004fe4000000002a */
[----:B----4-:R-:W-:-:S11]  /*3220*/  DADD R36, R36, R40 ;  /* 0x0000000024247229 */ /* 0x010fd60000000028 */
.L_x_53:
[----:B------:R-:W-:Y:S05]  /*3230*/  BSYNC.RECONVERGENT B0 ;  /* 0x0000000000007941 */ /* 0x000fea0003800200 */
.L_x_52:
[----:B------:R-:W-:Y:S01]  /*3240*/  ISETP.NE.AND P6, PT, R52, RZ, PT ;  /* 0x000000ff3400720c */ /* 0x000fe20003fc5270 */
[----:B------:R-:W-:-:S12]  /*3250*/  BSSY.RECONVERGENT B0, `(.L_x_54) ;  /* 0x0000018000007945 */ /* 0x000fd80003800200 */
[----:B------:R-:W-:Y:S05]  /*3260*/  @!P6 BRA `(.L_x_55) ;  /* 0x000000000058e947 */ /* 0x000fea0003800000 */
[----:B------:R-:W0:Y:S01]  /*3270*/  LDC.64 R40, c[0x4][RZ] ;  /* 0x01000000ff287b82 */ /* 0x000e220000000a00 */
[C---:B------:R-:W-:Y:S01]  /*3280*/  IADD3 R68, P6, PT, R3.reuse, UR6, RZ ;  /* 0x0000000603447c10 */ /* 0x040fe2000ffde0ff */
[C---:B------:R-:W-:Y:S01]  /*3290*/  VIADD R48, R3.reuse, 0xffffffff ;  /* 0xffffffff03307836 */ /* 0x040fe20000000000 */
[----:B------:R-:W-:Y:S02]  /*32a0*/  IADD3 R42, PT, PT, R3, -0x2, RZ ;  /* 0xfffffffe032a7810 */ /* 0x000fe40007ffe0ff */
[----:B------:R-:W-:Y:S02]  /*32b0*/  IADD3.X R69, PT, PT, RZ, UR7, RZ, P6, !PT ;  /* 0x00000007ff457c10 */ /* 0x000fe4000b7fe4ff */
[----:B------:R-:W-:-:S04]  /*32c0*/  IADD3 R48, P6, PT, R48, UR6, RZ ;  /* 0x0000000630307c10 */ /* 0x000fc8000ffde0ff */
[----:B------:R-:W5:Y:S01]  /*32d0*/  LDG.E.U8 R69, desc[UR4][R68.64] ;  /* 0x0000000444457981 */ /* 0x000f62000c1e1100 */
[----:B------:R-:W-:Y:S01]  /*32e0*/  IMAD.X R49, RZ, RZ, UR7, P6 ;  /* 0x00000007ff317e24 */ /* 0x000fe2000b0e06ff */
[----:B------:R-:W-:-:S04]  /*32f0*/  IADD3 R42, P6, PT, R42, UR6, RZ ;  /* 0x000000062a2a7c10 */ /* 0x000fc8000ffde0ff */
[----:B------:R-:W2:Y:S01]  /*3300*/  LDG.E.U8 R51, desc[UR4][R48.64] ;  /* 0x0000000430337981 */ /* 0x000ea2000c1e1100 */
[----:B------:R-:W-:-:S03]  /*3310*/  IMAD.X R43, RZ, RZ, UR7, P6 ;  /* 0x00000007ff2b7e24 */ /* 0x000fc6000b0e06ff */
[----:B0-----:R-:W2:Y:S04]  /*3320*/  LDG.E R40, desc[UR4][R40.64+0x8c] ;  /* 0x00008c0428287981 */ /* 0x001ea8000c1e1900 */
[----:B------:R-:W3:Y:S01]  /*3330*/  LDG.E.U8 R43, desc[UR4][R42.64] ;  /* 0x000000042a2b7981 */ /* 0x000ee2000c1e1100 */
[-C--:B--2---:R-:W-:Y:S02]  /*3340*/  IMAD R46, R51, R40.reuse, RZ ;  /* 0x00000028332e7224 */ /* 0x084fe400078e02ff */
[-C--:B-----5:R-:W-:Y:S02]  /*3350*/  IMAD R44, R69, R40.reuse, RZ ;  /* 0x00000028452c7224 */ /* 0x0a0fe400078e02ff */
[----:B---3--:R-:W-:Y:S02]  /*3360*/  IMAD R51, R43, R40, RZ ;  /* 0x000000282b337224 */ /* 0x008fe400078e02ff */
[----:B------:R-:W0:Y:S08]  /*3370*/  I2F.F64 R48, R44 ;  /* 0x0000002c00307312 */ /* 0x000e300000201c00 */
[----:B------:R-:W2:Y:S08]  /*3380*/  I2F.F64 R42, R46 ;  /* 0x0000002e002a7312 */ /* 0x000eb00000201c00 */
[----:B------:R-:W4:Y:S01]  /*3390*/  I2F.F64 R40, R51 ;  /* 0x0000003300287312 */ /* 0x000f220000201c00 */
[----:B0-----:R-:W-:-:S02]  /*33a0*/  DADD R66, R66, R48 ;  /* 0x0000000042427229 */ /* 0x001fc40000000030 */
[----:B--2---:R-:W-:Y:S02]  /*33b0*/  DADD R38, R38, R42 ;  /* 0x0000000026267229 */ /* 0x004fe4000000002a */
[----:B----4-:R-:W-:-:S11]  /*33c0*/  DADD R36, R36, R40 ;  /* 0x0000000024247229 */ /* 0x010fd60000000028 */
.L_x_55:
[----:B------:R-:W-:Y:S05]  /*33d0*/  BSYNC.RECONVERGENT B0 ;  /* 0x0000000000007941 */ /* 0x000fea0003800200 */
.L_x_54:
[----:B------:R-:W-:Y:S01]  /*33e0*/  ISETP.NE.AND P6, PT, R53, RZ, PT ;  /* 0x000000ff3500720c */ /* 0x000fe20003fc5270 */
[----:B------:R-:W-:-:S12]  /*33f0*/  BSSY.RECONVERGENT B0, `(.L_x_56) ;  /* 0x0000018000007945 */ /* 0x000fd80003800200 */
        /* <DEDUP_REMOVED lines=9> */
[----:B------:R-:W5:Y:S03]  /*3490*/  LDG.E.U8 R53, desc[UR4][R52.64] ;  /* 0x0000000434357981 */ /* 0x000f66000c1e1100 */
[----:B------:R-:W-:Y:S01]  /*34a0*/  IADD3.X R43, PT, PT, RZ, UR7, RZ, P6, !PT ;  /* 0x00000007ff2b7c10 */ /* 0x000fe2000b7fe4ff */
[----:B------:R-:W2:Y:S04]  /*34b0*/  LDG.E.U8 R49, desc[UR4][R48.64] ;  /* 0x0000000430317981 */ /* 0x000ea8000c1e1100 */
[----:B------:R-:W3:Y:S04]  /*34c0*/  LDG.E.U8 R51, desc[UR4][R42.64] ;  /* 0x000000042a337981 */ /* 0x000ee8000c1e1100 */
[----:B0-----:R-:W3:Y:S02]  /*34d0*/  LDG.E R40, desc[UR4][R40.64+0xa0] ;  /* 0x0000a00428287981 */ /* 0x001ee4000c1e1900 */
[----:B---3--:R-:W-:-:S02]  /*34e0*/  IMAD R68, R51, R40, RZ ;  /* 0x0000002833447224 */ /* 0x008fc400078e02ff */
[-C--:B-----5:R-:W-:Y:S02]  /*34f0*/  IMAD R44, R53, R40.reuse, RZ ;  /* 0x00000028352c7224 */ /* 0x0a0fe400078e02ff */
[----:B--2---:R-:W-:Y:S02]  /*3500*/  IMAD R46, R49, R40, RZ ;  /* 0x00000028312e7224 */ /* 0x004fe400078e02ff */
[----:B------:R-:W0:Y:S08]  /*3510*/  I2F.F64 R42, R44 ;  /* 0x0000002c002a7312 */ /* 0x000e300000201c00 */
[----:B------:R-:W2:Y:S08]  /*3520*/  I2F.F64 R40, R46 ;  /* 0x0000002e00287312 */ /* 0x000eb00000201c00 */
[----:B------:R-:W4:Y:S01]  /*3530*/  I2F.F64 R68, R68 ;  /* 0x0000004400447312 */ /* 0x000f220000201c00 */
[----:B0-----:R-:W-:-:S02]  /*3540*/  DADD R66, R66, R42 ;  /* 0x0000000042427229 */ /* 0x001fc4000000002a */
[----:B--2---:R-:W-:Y:S02]  /*3550*/  DADD R38, R38, R40 ;  /* 0x0000000026267229 */ /* 0x004fe40000000028 */
[----:B----4-:R-:W-:-:S11]  /*3560*/  DADD R36, R36, R68 ;  /* 0x0000000024247229 */ /* 0x010fd60000000044 */
.L_x_57:
[----:B------:R-:W-:Y:S05]  /*3570*/  BSYNC.RECONVERGENT B0 ;  /* 0x0000000000007941 */ /* 0x000fea0003800200 */
.L_x_56:
[----:B------:R-:W-:Y:S01]  /*3580*/  ISETP.NE.AND P6, PT, R54, RZ, PT ;  /* 0x000000ff3600720c */ /* 0x000fe20003fc5270 */
[----:B------:R-:W-:-:S12]  /*3590*/  BSSY.RECONVERGENT B0, `(.L_x_58) ;  /* 0x0000018000007945 */ /* 0x000fd80003800200 */
        /* <DEDUP_REMOVED lines=9> */
[----:B------:R-:W-:-:S04]  /*3630*/  IADD3 R42, P6, PT, R42, UR6, RZ ;  /* 0x000000062a2a7c10 */ /* 0x000fc8000ffde0ff */
[----:B------:R-:W2:Y:S01]  /*3640*/  LDG.E.U8 R49, desc[UR4][R48.64] ;  /* 0x0000000430317981 */ /* 0x000ea2000c1e1100 */
[----:B------:R-:W-:-:S05]  /*3650*/  IMAD.X R43, RZ, RZ, UR7, P6 ;  /* 0x00000007ff2b7e24 */ /* 0x000fca000b0e06ff */
[----:B------:R-:W3:Y:S04]  /*3660*/  LDG.E.U8 R51, desc[UR4][R42.64] ;  /* 0x000000042a337981 */ /* 0x000ee8000c1e1100 */
[----:B0-----:R-:W3:Y:S02]  /*3670*/  LDG.E R40, desc[UR4][R40.64+0xb4] ;  /* 0x0000b40428287981 */ /* 0x001ee4000c1e1900 */
[-C--:B---3--:R-:W-:Y:S02]  /*3680*/  IMAD R68, R51, R40.reuse, RZ ;  /* 0x0000002833447224 */ /* 0x088fe400078e02ff */
[-C--:B-----5:R-:W-:Y:S02]  /*3690*/  IMAD R44, R53, R40.reuse, RZ ;  /* 0x00000028352c7224 */ /* 0x0a0fe400078e02ff */
[----:B--2---:R-:W-:-:S02]  /*36a0*/  IMAD R46, R49, R40, RZ ;  /* 0x00000028312e7224 */ /* 0x004fc400078e02ff */
[----:B------:R-:W0:Y:S08]  /*36b0*/  I2F.F64 R42, R44 ;  /* 0x0000002c002a7312 */ /* 0x000e300000201c00 */
[----:B------:R-:W2:Y:S08]  /*36c0*/  I2F.F64 R40, R46 ;  /* 0x0000002e00287312 */ /* 0x000eb00000201c00 */
[----:B------:R-:W4:Y:S01]  /*36d0*/  I2F.F64 R68, R68 ;  /* 0x0000004400447312 */ /* 0x000f220000201c00 */
[----:B0-----:R-:W-:-:S02]  /*36e0*/  DADD R66, R66, R42 ;  /* 0x0000000042427229 */ /* 0x001fc4000000002a */
[----:B--2---:R-:W-:Y:S02]  /*36f0*/  DADD R38, R38, R40 ;  /* 0x0000000026267229 */ /* 0x004fe40000000028 */
[----:B----4-:R-:W-:-:S11]  /*3700*/  DADD R36, R36, R68 ;  /* 0x0000000024247229 */ /* 0x010fd60000000044 */
.L_x_59:
[----:B------:R-:W-:Y:S05]  /*3710*/  BSYNC.RECONVERGENT B0 ;  /* 0x0000000000007941 */ /* 0x000fea0003800200 */
.L_x_58:
        /* <DEDUP_REMOVED lines=11> */
[----:B------:R-:W-:-:S05]  /*37d0*/  IADD3 R42, P6, PT, R42, UR6, RZ ;  /* 0x000000062a2a7c10 */ /* 0x000fca000ffde0ff */
[----:B------:R-:W-:Y:S01]  /*37e0*/  IMAD.X R43, RZ, RZ, UR7, P6 ;  /* 0x00000007ff2b7e24 */ /* 0x000fe2000b0e06ff */
[----:B------:R-:W2:Y:S04]  /*37f0*/  LDG.E.U8 R49, desc[UR4][R48.64] ;  /* 0x0000000430317981 */ /* 0x000ea8000c1e1100 */
[----:B0-----:R-:W2:Y:S04]  /*3800*/  LDG.E R44, desc[UR4][R40.64+0x68] ;  /* 0x00006804282c7981 */ /* 0x001ea8000c1e1900 */
[----:B------:R-:W3:Y:S01]  /*3810*/  LDG.E.U8 R43, desc[UR4][R42.64] ;  /* 0x000000042a2b7981 */ /* 0x000ee2000c1e1100 */
[----:B--2---:R-:W-:-:S02]  /*3820*/  IMAD R68, R49, R44, RZ ;  /* 0x0000002c31447224 */ /* 0x004fc400078e02ff */
        /* <DEDUP_REMOVED lines=8> */
.L_x_61:
[----:B------:R-:W-:Y:S05]  /*38b0*/  BSYNC.RECONVERGENT B0 ;  /* 0x0000000000007941 */ /* 0x000fea0003800200 */
.L_x_60:
        /* <DEDUP_REMOVED lines=13> */
[----:B------:R-:W2:Y:S05]  /*3990*/  LDG.E.U8 R49, desc[UR4][R48.64] ;  /* 0x0000000430317981 */ /* 0x000eaa000c1e1100 */
[----:B------:R-:W3:Y:S04]  /*39a0*/  LDG.E.U8 R43, desc[UR4][R42.64] ;  /* 0x000000042a2b7981 */ /* 0x000ee8000c1e1100 */
[----:B0-----:R-:W2:Y:S02]  /*39b0*/  LDG.E R44, desc[UR4][R40.64+0x7c] ;  /* 0x00007c04282c7981 */ /* 0x001ea4000c1e1900 */
[----:B--2---:R-:W-:-:S02]  /*39c0*/  IMAD R68, R49, R44, RZ ;  /* 0x0000002c31447224 */ /* 0x004fc400078e02ff */
[-C--:B---3--:R-:W-:Y:S02]  /*39d0*/  IMAD R54, R43, R44.reuse, RZ ;  /* 0x0000002c2b367224 */ /* 0x088fe400078e02ff */
[----:B-----5:R-:W-:Y:S02]  /*39e0*/  IMAD R46, R53, R44, RZ ;  /* 0x0000002c352e7224 */ /* 0x020fe400078e02ff */
[----:B------:R-:W0:Y:S08]  /*39f0*/  I2F.F64 R68, R68 ;  /* 0x0000004400447312 */ /* 0x000e300000201c00 */
[----:B------:R-:W2:Y:S08]  /*3a00*/  I2F.F64 R40, R46 ;  /* 0x0000002e00287312 */ /* 0x000eb00000201c00 */
[----:B------:R-:W4:Y:S01]  /*3a10*/  I2F.F64 R54, R54 ;  /* 0x0000003600367312 */ /* 0x000f220000201c00 */
[----:B0-----:R-:W-:-:S02]  /*3a20*/  DADD R38, R38, R68 ;  /* 0x0000000026267229 */ /* 0x001fc40000000044 */
[----:B--2---:R-:W-:Y:S02]  /*3a30*/  DADD R66, R66, R40 ;  /* 0x0000000042427229 */ /* 0x004fe40000000028 */
[----:B----4-:R-:W-:-:S11]  /*3a40*/  DADD R36, R36, R54 ;  /* 0x0000000024247229 */ /* 0x010fd60000000036 */
.L_x_63:
[----:B------:R-:W-:Y:S05]  /*3a50*/  BSYNC.RECONVERGENT B0 ;  /* 0x0000000000007941 */ /* 0x000fea0003800200 */
.L_x_62:
        /* <DEDUP_REMOVED lines=13> */
[----:B------:R-:W-:-:S03]  /*3b30*/  IMAD.X R43, RZ, RZ, UR7, P6 ;  /* 0x00000007ff2b7e24 */ /* 0x000fc6000b0e06ff */
[----:B0-----:R-:W5:Y:S04]  /*3b40*/  LDG.E R40, desc[UR4][R40.64+0x90] ;  /* 0x0000900428287981 */ /* 0x001f68000c1e1900 */
[----:B------:R-:W3:Y:S01]  /*3b50*/  LDG.E.U8 R43, desc[UR4][R42.64] ;  /* 0x000000042a2b7981 */ /* 0x000ee2000c1e1100 */
[-C--:B-----5:R-:W-:Y:S02]  /*3b60*/  IMAD R68, R53, R40.reuse, RZ ;  /* 0x0000002835447224 */ /* 0x0a0fe400078e02ff */
[-C--:B--2---:R-:W-:Y:S02]  /*3b70*/  IMAD R56, R49, R40.reuse, RZ ;  /* 0x0000002831387224 */ /* 0x084fe400078e02ff */
[----:B---3--:R-:W-:Y:S02]  /*3b80*/  IMAD R54, R43, R40, RZ ;  /* 0x000000282b367224 */ /* 0x008fe400078e02ff */
[----:B------:R-:W0:Y:S08]  /*3b90*/  I2F.F64 R68, R68 ;  /* 0x0000004400447312 */ /* 0x000e300000201c00 */
[----:B------:R-:W2:Y:S08]  /*3ba0*/  I2F.F64 R56, R56 ;  /* 0x0000003800387312 */ /* 0x000eb00000201c00 */
[----:B------:R-:W4:Y:S01]  /*3bb0*/  I2F.F64 R54, R54 ;  /* 0x0000003600367312 */ /* 0x000f220000201c00 */
[----:B0-----:R-:W-:-:S02]  /*3bc0*/  DADD R66, R66, R68 ;  /* 0x0000000042427229 */ /* 0x001fc40000000044 */
[----:B--2---:R-:W-:Y:S02]  /*3bd0*/  DADD R38, R38, R56 ;  /* 0x0000000026267229 */ /* 0x004fe40000000038 */
[----:B----4-:R-:W-:-:S11]  /*3be0*/  DADD R36, R36, R54 ;  /* 0x0000000024247229 */ /* 0x010fd60000000036 */
.L_x_65:
[----:B------:R-:W-:Y:S05]  /*3bf0*/  BSYNC.RECONVERGENT B0 ;  /* 0x0000000000007941 */ /* 0x000fea0003800200 */
.L_x_64:
        /* <DEDUP_REMOVED lines=14> */
[----:B0-----:R-:W5:Y:S04]  /*3ce0*/  LDG.E R40, desc[UR4][R40.64+0xa4] ;  /* 0x0000a40428287981 */ /* 0x001f68000c1e1900 */
[----:B------:R-:W3:Y:S01]  /*3cf0*/  LDG.E.U8 R43, desc[UR4][R42.64] ;  /* 0x000000042a2b7981 */ /* 0x000ee2000c1e1100 */
[----:B-----5:R-:W-:-:S02]  /*3d00*/  IMAD R68, R53, R40, RZ ;  /* 0x0000002835447224 */ /* 0x020fc400078e02ff */
        /* <DEDUP_REMOVED lines=8> */
.L_x_67:
[----:B------:R-:W-:Y:S05]  /*3d90*/  BSYNC.RECONVERGENT B0 ;  /* 0x0000000000007941 */ /* 0x000fea0003800200 */
.L_x_66:
[----:B------:R-:W-:Y:S01]  /*3da0*/  ISETP.NE.AND P6, PT, R59, RZ, PT ;  /* 0x000000ff3b00720c */ /* 0x000fe20003fc5270 */
[----:B------:R-:W-:-:S12]  /*3db0*/  BSSY.RECONVERGENT B0, `(.L_x_68) ;  /* 0x0000018000007945 */ /* 0x000fd80003800200 */
        /* <DEDUP_REMOVED lines=13> */
[----:B0-----:R-:W5:Y:S02]  /*3e90*/  LDG.E R40, desc[UR4][R40.64+0xb8] ;  /* 0x0000b80428287981 */ /* 0x001f64000c1e1900 */
        /* <DEDUP_REMOVED lines=9> */
.L_x_69:
[----:B------:R-:W-:Y:S05]  /*3f30*/  BSYNC.RECONVERGENT B0 ;  /* 0x0000000000007941 */ /* 0x000fea0003800200 */
.L_x_68:
        /* <DEDUP_REMOVED lines=25> */
.L_x_71:
[----:B------:R-:W-:Y:S05]  /*40d0*/  BSYNC.RECONVERGENT B0 ;  /* 0x0000000000007941 */ /* 0x000fea0003800200 */
.L_x_70:
        /* <DEDUP_REMOVED lines=25> */
.L_x_73:
[----:B------:R-:W-:Y:S05]  /*4270*/  BSYNC.RECONVERGENT B0 ;  /* 0x0000000000007941 */ /* 0x000fea0003800200 */
.L_x_72:
        /* <DEDUP_REMOVED lines=25> */
.L_x_75:
[----:B------:R-:W-:Y:S05]  /*4410*/  BSYNC.RECONVERGENT B0 ;  /* 0x0000000000007941 */ /* 0x000fea0003800200 */
.L_x_74:
        /* <DEDUP_REMOVED lines=25> */
.L_x_77:
[----:B------:R-:W-:Y:S05]  /*45b0*/  BSYNC.RECONVERGENT B0 ;  /* 0x0000000000007941 */ /* 0x000fea0003800200 */
.L_x_76:
[----:B------:R-:W-:Y:S01]  /*45c0*/  ISETP.NE.AND P6, PT, R64, RZ, PT ;  /* 0x000000ff4000720c */ /* 0x000fe20003fc5270 */
[----:B------:R-:W-:-:S12]  /*45d0*/  BSSY.RECONVERGENT B0, `(.L_x_78) ;  /* 0x0000018000007945 */ /* 0x000fd80003800200 */
[----:B------:R-:W-:Y:S05]  /*45e0*/  @P6 BRA `(.L_x_79) ;  /* 0x0000000000586947 */ /* 0x000fea0003800000 */
        /* <DEDUP_REMOVED lines=22> */
.L_x_79:
[----:B------:R-:W-:Y:S05]  /*4750*/  BSYNC.RECONVERGENT B0 ;  /* 0x0000000000007941 */ /* 0x000fea0003800200 */
.L_x_78:
        /* <DEDUP_REMOVED lines=25> */
.L_x_81:
[----:B------:R-:W-:Y:S05]  /*48f0*/  BSYNC.RECONVERGENT B0 ;  /* 0x0000000000007941 */ /* 0x000fea0003800200 */
.L_x_80:
        /* <DEDUP_REMOVED lines=15> */
[----:B0-----:R-:W5:Y:S02]  /*49f0*/  LDG.E R40, desc[UR4][R40.64+0x84] ;  /* 0x0000840428287981 */ /* 0x001f64000c1e1900 */
[-C--:B-----5:R-:W-:Y:S02]  /*4a00*/  IMAD R48, R45, R40.reuse, RZ ;  /* 0x000000282d307224 */ /* 0x0a0fe400078e02ff */
[-C--:B--2---:R-:W-:Y:S02]  /*4a10*/  IMAD R46, R43, R40.reuse, RZ ;  /* 0x000000282b2e7224 */ /* 0x084fe400078e02ff */
[----:B---3--:R-:W-:-:S02]  /*4a20*/  IMAD R51, R51, R40, RZ ;  /* 0x0000002833337224 */ /* 0x008fc400078e02ff */
[----:B------:R-:W0:Y:S08]  /*4a30*/  I2F.F64 R48, R48 ;  /* 0x0000003000307312 */ /* 0x000e300000201c00 */
[----:B------:R-:W2:Y:S08]  /*4a40*/  I2F.F64 R44, R46 ;  /* 0x0000002e002c7312 */ /* 0x000eb00000201c00 */
[----:B------:R-:W4:Y:S01]  /*4a50*/  I2F.F64 R42, R51 ;  /* 0x00000033002a7312 */ /* 0x000f220000201c00 */
[----:B0-----:R-:W-:-:S02]  /*4a60*/  DADD R66, R66, R48 ;  /* 0x0000000042427229 */ /* 0x001fc40000000030 */
[----:B--2---:R-:W-:Y:S02]  /*4a70*/  DADD R38, R38, R44 ;  /* 0x0000000026267229 */ /* 0x004fe4000000002c */
[----:B----4-:R-:W-:-:S11]  /*4a80*/  DADD R36, R36, R42 ;  /* 0x0000000024247229 */ /* 0x010fd6000000002a */
.L_x_83:
[----:B------:R-:W-:Y:S05]  /*4a90*/  BSYNC.RECONVERGENT B0 ;  /* 0x0000000000007941 */ /* 0x000fea0003800200 */
.L_x_82:
[----:B------:R-:W-:Y:S01]  /*4aa0*/  BSSY.RECONVERGENT B0, `(.L_x_84) ;  /* 0x0000019000007945 */ /* 0x000fe20003800200 */
[----:B------:R-:W-:-:S03]  /*4ab0*/  ISETP.GE.U32.AND P6, PT, R50, R29, PT ;  /* 0x0000001d3200720c */ /* 0x000fc60003fc6070 */
[----:B------:R-:W-:Y:S10]  /*4ac0*/  @!P0 BRA `(.L_x_85) ;  /* 0x0000000000588947 */ /* 0x000ff40003800000 */
[----:B------:R-:W0:Y:S01]  /*4ad0*/  LDC.64 R40, c[0x4][RZ] ;  /* 0x01000000ff287b82 */ /* 0x000e220000000a00 */
[C---:B------:R-:W-:Y:S02]  /*4ae0*/  IADD3 R44, P0, PT, R16.reuse, UR6, RZ ;  /* 0x00000006102c7c10 */ /* 0x040fe4000ff1e0ff */
[C---:B------:R-:W-:Y:S01]  /*4af0*/  IADD3 R42, PT, PT, R16.reuse, -0x1, RZ ;  /* 0xffffffff102a7810 */ /* 0x040fe20007ffe0ff */
        /* <DEDUP_REMOVED lines=19> */
.L_x_85:
[----:B------:R-:W-:Y:S05]  /*4c30*/  BSYNC.RECONVERGENT B0 ;  /* 0x0000000000007941 */ /* 0x000fea0003800200 */
.L_x_84:
[----:B------:R-:W-:Y:S01]  /*4c40*/  BSSY.RECONVERGENT B0, `(.L_x_86) ;  /* 0x000001a000007945 */ /* 0x000fe20003800200 */
[-C--:B------:R-:W-:Y:S02]  /*4c50*/  ISETP.GE.U32.OR P0, PT, R47, R28.reuse, P6 ;  /* 0x0000001c2f00720c */ /* 0x080fe40003706470 */
[----:B------:R-:W-:Y:S01]  /*4c60*/  ISETP.GE.U32.OR P6, PT, R27, R28, P6 ;  /* 0x0000001c1b00720c */ /* 0x000fe200037c6470 */
[----:B------:R-:W-:-:S12]  /*4c70*/  @!P1 BRA `(.L_x_87) ;  /* 0x0000000000589947 */ /* 0x000fd80003800000 */
[----:B------:R-:W0:Y:S01]  /*4c80*/  LDC.64 R28, c[0x4][RZ] ;  /* 0x01000000ff1c7b82 */ /* 0x000e220000000a00 */
[C---:B------:R-:W-:Y:S02]  /*4c90*/  IADD3 R44, P1, PT, R25.reuse, UR6, RZ ;  /* 0x00000006192c7c10 */ /* 0x040fe4000ff3e0ff */
[C---:B------:R-:W-:Y:S02]  /*4ca0*/  IADD3 R42, PT, PT, R25.reuse, -0x1, RZ ;  /* 0xffffffff192a7810 */ /* 0x040fe40007ffe0ff */
[----:B------:R-:W-:Y:S01]  /*4cb0*/  IADD3 R40, PT, PT, R25, -0x2, RZ ;  /* 0xfffffffe19287810 */ /* 0x000fe20007ffe0ff */
        /* <DEDUP_REMOVED lines=18> */
.L_x_87:
[----:B------:R-:W-:Y:S05]  /*4de0*/  BSYNC.RECONVERGENT B0 ;  /* 0x0000000000007941 */ /* 0x000fea0003800200 */
.L_x_86:
[----:B------:R-:W-:Y:S04]  /*4df0*/  BSSY.RECONVERGENT B0, `(.L_x_88) ;  /* 0x0000018000007945 */ /* 0x000fe80003800200 */
[----:B------:R-:W-:Y:S05]  /*4e00*/  @P0 BRA `(.L_x_89) ;  /* 0x0000000000580947 */ /* 0x000fea0003800000 */
[----:B------:R-:W0:Y:S01]  /*4e10*/  LDC.64 R28, c[0x4][RZ] ;  /* 0x01000000ff1c7b82 */ /* 0x000e220000000a00 */
[C---:B------:R-:W-:Y:S01]  /*4e20*/  VIADD R40, R19.reuse, 0xfffffffe ;  /* 0xfffffffe13287836 */ /* 0x040fe20000000000 */
[C---:B------:R-:W-:Y:S01]  /*4e30*/  IADD3 R44, P0, PT, R19.reuse, UR6, RZ ;  /* 0x00000006132c7c10 */ /* 0x040fe2000ff1e0ff */
[----:B------:R-:W-:-:S03]  /*4e40*/  VIADD R42, R19, 0xffffffff ;  /* 0xffffffff132a7836 */ /* 0x000fc60000000000 */
[----:B------:R-:W-:Y:S02]  /*4e50*/  IADD3.X R45, PT, PT, RZ, UR7, RZ, P0, !PT ;  /* 0x00000007ff2d7c10 */ /* 0x000fe400087fe4ff */
[----:B------:R-:W-:Y:S02]  /*4e60*/  IADD3 R40, P1, PT, R40, UR6, RZ ;  /* 0x0000000628287c10 */ /* 0x000fe4000ff3e0ff */
[----:B------:R-:W-:Y:S02]  /*4e70*/  IADD3 R42, P0, PT, R42, UR6, RZ ;  /* 0x000000062a2a7c10 */ /* 0x000fe4000ff1e0ff */
[----:B------:R-:W5:Y:S01]  /*4e80*/  LDG.E.U8 R45, desc[UR4][R44.64] ;  /* 0x000000042c2d7981 */ /* 0x000f62000c1e1100 */
[----:B------:R-:W-:Y:S01]  /*4e90*/  IMAD.X R41, RZ, RZ, UR7, P1 ;  /* 0x00000007ff297e24 */ /* 0x000fe200088e06ff */
[----:B------:R-:W-:-:S05]  /*4ea0*/  IADD3.X R43, PT, PT, RZ, UR7, RZ, P0, !PT ;  /* 0x00000007ff2b7c10 */ /* 0x000fca00087fe4ff */
[----:B------:R-:W2:Y:S04]  /*4eb0*/  LDG.E.U8 R41, desc[UR4][R40.64] ;  /* 0x0000000428297981 */ /* 0x000ea8000c1e1100 */
[----:B------:R-:W3:Y:S04]  /*4ec0*/  LDG.E.U8 R43, desc[UR4][R42.64] ;  /* 0x000000042a2b7981 */ /* 0x000ee8000c1e1100 */
[----:B0-----:R-:W5:Y:S02]  /*4ed0*/  LDG.E R28, desc[UR4][R28.64+0xc0] ;  /* 0x0000c0041c1c7981 */ /* 0x001f64000c1e1900 */
[----:B-----5:R-:W-:-:S02]  /*4ee0*/  IMAD R48, R45, R28, RZ ;  /* 0x0000001c2d307224 */ /* 0x020fc400078e02ff */
[-C--:B---3--:R-:W-:Y:S02]  /*4ef0*/  IMAD R46, R43, R28.reuse, RZ ;  /* 0x0000001c2b2e7224 */ /* 0x088fe400078e02ff */
[----:B--2---:R-:W-:Y:S02]  /*4f00*/  IMAD R44, R41, R28, RZ ;  /* 0x0000001c292c7224 */ /* 0x004fe400078e02ff */
[----:B------:R-:W0:Y:S08]  /*4f10*/  I2F.F64 R48, R48 ;  /* 0x0000003000307312 */ /* 0x000e300000201c00 */
[----:B------:R-:W2:Y:S08]  /*4f20*/  I2F.F64 R46, R46 ;  /* 0x0000002e002e7312 */ /* 0x000eb00000201c00 */
[----:B------:R-:W4:Y:S01]  /*4f30*/  I2F.F64 R44, R44 ;  /* 0x0000002c002c7312 */ /* 0x000f220000201c00 */
[----:B0-----:R-:W-:-:S02]  /*4f40*/  DADD R66, R66, R48 ;  /* 0x0000000042427229 */ /* 0x001fc40000000030 */
[----:B--2---:R-:W-:Y:S02]  /*4f50*/  DADD R38, R38, R46 ;  /* 0x0000000026267229 */ /* 0x004fe4000000002e */
[----:B----4-:R-:W-:-:S11]  /*4f60*/  DADD R36, R36, R44 ;  /* 0x0000000024247229 */ /* 0x010fd6000000002c */
.L_x_89:
[----:B------:R-:W-:Y:S05]  /*4f70*/  BSYNC.RECONVERGENT B0 ;  /* 0x0000000000007941 */ /* 0x000fea0003800200 */
.L_x_88:
[----:B------:R-:W-:Y:S04]  /*4f80*/  BSSY.RECONVERGENT B0, `(.L_x_90) ;  /* 0x0000018000007945 */ /* 0x000fe80003800200 */
[----:B------:R-:W-:Y:S05]  /*4f90*/  @!P2 BRA `(.L_x_91) ;  /* 0x000000000058a947 */ /* 0x000fea0003800000 */
[----:B------:R-:W0:Y:S01]  /*4fa0*/  LDC.64 R28, c[0x4][RZ] ;  /* 0x01000000ff1c7b82 */ /* 0x000e220000000a00 */
[C---:B------:R-:W-:Y:S02]  /*4fb0*/  IADD3 R44, P0, PT, R24.reuse, UR6, RZ ;  /* 0x00000006182c7c10 */ /* 0x040fe4000ff1e0ff */
[C---:B------:R-:W-:Y:S02]  /*4fc0*/  IADD3 R42, PT, PT, R24.reuse, -0x1, RZ ;  /* 0xffffffff182a7810 */ /* 0x040fe40007ffe0ff */
[----:B------:R-:W-:Y:S01]  /*4fd0*/  IADD3 R40, PT, PT, R24, -0x2, RZ ;  /* 0xfffffffe18287810 */ /* 0x000fe20007ffe0ff */
[----:B------:R-:W-:Y:S01]  /*4fe0*/  IMAD.X R45, RZ, RZ, UR7, P0 ;  /* 0x00000007ff2d7e24 */ /* 0x000fe200080e06ff */
[----:B------:R-:W-:Y:S02]  /*4ff0*/  IADD3 R42, P0, PT, R42, UR6, RZ ;  /* 0x000000062a2a7c10 */ /* 0x000fe4000ff1e0ff */
[----:B------:R-:W-:-:S03]  /*5000*/  IADD3 R40, P1, PT, R40, UR6, RZ ;  /* 0x0000000628287c10 */ /* 0x000fc6000ff3e0ff */
[----:B------:R-:W-:Y:S01]  /*5010*/  IMAD.X R43, RZ, RZ, UR7, P0 ;  /* 0x00000007ff2b7e24 */ /* 0x000fe200080e06ff */
[----:B------:R-:W-:Y:S01]  /*5020*/  IADD3.X R41, PT, PT, RZ, UR7, RZ, P1, !PT ;  /* 0x00000007ff297c10 */ /* 0x000fe20008ffe4ff */
[----:B------:R-:W5:Y:S04]  /*5030*/  LDG.E.U8 R45, desc[UR4][R44.64] ;  /* 0x000000042c2d7981 */ /* 0x000f68000c1e1100 */
[----:B------:R-:W2:Y:S04]  /*5040*/  LDG.E.U8 R43, desc[UR4][R42.64] ;  /* 0x000000042a2b7981 */ /* 0x000ea8000c1e1100 */
        /* <DEDUP_REMOVED lines=11> */
.L_x_91:
[----:B------:R-:W-:Y:S05]  /*5100*/  BSYNC.RECONVERGENT B0 ;  /* 0x0000000000007941 */ /* 0x000fea0003800200 */
.L_x_90:
[----:B------:R-:W-:Y:S04]  /*5110*/  BSSY.RECONVERGENT B0, `(.L_x_92) ;  /* 0x0000018000007945 */ /* 0x000fe80003800200 */
[----:B------:R-:W-:Y:S05]  /*5120*/  @!P3 BRA `(.L_x_93) ;  /* 0x000000000058b947 */ /* 0x000fea0003800000 */
        /* <DEDUP_REMOVED lines=22> */
.L_x_93:
[----:B------:R-:W-:Y:S05]  /*5290*/  BSYNC.RECONVERGENT B0 ;  /* 0x0000000000007941 */ /* 0x000fea0003800200 */
.L_x_92:
        /* <DEDUP_REMOVED lines=24> */
.L_x_95:
[----:B------:R-:W-:Y:S05]  /*5420*/  BSYNC.RECONVERGENT B0 ;  /* 0x0000000000007941 */ /* 0x000fea0003800200 */
.L_x_94:
        /* <DEDUP_REMOVED lines=24> */
.L_x_97:
[----:B------:R-:W-:Y:S05]  /*55b0*/  BSYNC.RECONVERGENT B0 ;  /* 0x0000000000007941 */ /* 0x000fea0003800200 */
.L_x_96:
[----:B------:R-:W-:Y:S04]  /*55c0*/  BSSY.RECONVERGENT B0, `(.L_x_98) ;  /* 0x0000018000007945 */ /* 0x000fe80003800200 */
[----:B------:R-:W-:Y:S05]  /*55d0*/  @P6 BRA `(.L_x_99) ;  /* 0x0000000000586947 */ /* 0x000fea0003800000 */
        /* <DEDUP_REMOVED lines=22> */
.L_x_99:
[----:B------:R-:W-:Y:S05]  /*5740*/  BSYNC.RECONVERGENT B0 ;  /* 0x0000000000007941 */ /* 0x000fea0003800200 */
.L_x_98:
[----:B------:R-:W-:Y:S01]  /*5750*/  DMUL R66, R66, R66 ;  /* 0x0000004242427228 */ /* 0x000fe20000000000 */
[----:B------:R-:W-:Y:S01]  /*5760*/  MOV R40, 0x0 ;  /* 0x0000000000287802 */ /* 0x000fe20000000f00 */
[----:B------:R-:W-:Y:S01]  /*5770*/  IMAD.MOV.U32 R41, RZ, RZ, 0x3fd80000 ;  /* 0x3fd80000ff297424 */ /* 0x000fe200078e00ff */
[----:B---3--:R-:W-:Y:S01]  /*5780*/  DMUL R38, R38, R38 ;  /* 0x0000002626267228 */ /* 0x008fe20000000000 */
[----:B------:R-:W-:Y:S01]  /*5790*/  BSSY.RECONVERGENT B0, `(.L_x_100) ;  /* 0x000001f000007945 */ /* 0x000fe20003800200 */
[----:B----4-:R-:W-:-:S03]  /*57a0*/  DMUL R46, R36, R36 ;  /* 0x00000024242e7228 */ /* 0x010fc60000000000 */
[----:B------:R-:W-:-:S03]  /*57b0*/  DFMA R30, R30, R30, R66 ;  /* 0x0000001e1e1e722b */ /* 0x000fc60000000042 */
[----:B-1----:R-:W-:Y:S02]  /*57c0*/  DFMA R38, R32, R32, R38 ;  /* 0x000000202026722b */ /* 0x002fe40000000026 */
[----:B--2---:R-:W-:Y:S01]  /*57d0*/  DFMA R46, R34, R34, R46 ;  /* 0x00000022222e722b */ /* 0x004fe2000000002e */
[----:B------:R-:W0:Y:S04]  /*57e0*/  MUFU.RSQ64H R29, R31 ;  /* 0x0000001f001d7308 */ /* 0x000e280000001c00 */
[----:B------:R-:W-:-:S05]  /*57f0*/  VIADD R28, R31, 0xfcb00000 ;  /* 0xfcb000001f1c7836 */ /* 0x000fca0000000000 */
[----:B------:R-:W-:Y:S01]  /*5800*/  ISETP.GE.U32.AND P0, PT, R28, 0x7ca00000, PT ;  /* 0x7ca000001c00780c */ /* 0x000fe20003f06070 */
[----:B0-----:R-:W-:-:S08]  /*5810*/  DMUL R42, R28, R28 ;  /* 0x0000001c1c2a7228 */ /* 0x001fd00000000000 */
[----:B------:R-:W-:-:S08]  /*5820*/  DFMA R42, R30, -R42, 1 ;  /* 0x3ff000001e2a742b */ /* 0x000fd0000000082a */
[----:B------:R-:W-:Y:S02]  /*5830*/  DFMA R40, R42, R40, 0.5 ;  /* 0x3fe000002a28742b */ /* 0x000fe40000000028 */
[----:B------:R-:W-:-:S08]  /*5840*/  DMUL R42, R28, R42 ;  /* 0x0000002a1c2a7228 */ /* 0x000fd00000000000 */
[----:B------:R-:W-:-:S08]  /*5850*/  DFMA R40, R40, R42, R28 ;  /* 0x0000002a2828722b */ /* 0x000fd0000000001c */
[----:B------:R-:W-:Y:S02]  /*5860*/  DMUL R42, R30, R40 ;  /* 0x000000281e2a7228 */ /* 0x000fe40000000000 */
[----:B------:R-:W-:Y:S01]  /*5870*/  IADD3 R45, PT, PT, R41, -0x100000, RZ ;  /* 0xfff00000292d7810 */ /* 0x000fe20007ffe0ff */
[----:B------:R-:W-:-:S05]  /*5880*/  IMAD.MOV.U32 R44, RZ, RZ, R40 ;  /* 0x000000ffff2c7224 */ /* 0x000fca00078e0028 */
[----:B------:R-:W-:-:S08]  /*5890*/  DFMA R36, R42, -R42, R30 ;  /* 0x8000002a2a24722b */ /* 0x000fd0000000001e */
[----:B------:R-:W-:Y:S01]  /*58a0*/  DFMA R32, R36, R44, R42 ;  /* 0x0000002c2420722b */ /* 0x000fe2000000002a */
[----:B------:R-:W-:Y:S10]  /*58b0*/  @!P0 BRA `(.L_x_101) ;  /* 0x0000000000308947 */ /* 0x000ff40003800000 */
[----:B------:R-:W-:Y:S01]  /*58c0*/  IMAD.MOV.U32 R41, RZ, RZ, R30 ;  /* 0x000000ffff297224 */ /* 0x000fe200078e001e */
[----:B------:R-:W-:Y:S01]  /*58d0*/  MOV R44, R31 ;  /* 0x0000001f002c7202 */ /* 0x000fe20000000f00 */
[----:B------:R-:W-:Y:S01]  /*58e0*/  IMAD.MOV.U32 R30, RZ, RZ, R36 ;  /* 0x000000ffff1e7224 */ /* 0x000fe200078e0024 */
[----:B------:R-:W-:Y:S01]  /*58f0*/  MOV R27, R40 ;  /* 0x00000028001b7202 */ /* 0x000fe20000000f00 */
[----:B------:R-:W-:Y:S01]  /*5900*/  IMAD.MOV.U32 R36, RZ, RZ, R42 ;  /* 0x000000ffff247224 */ /* 0x000fe200078e002a */
[----:B------:R-:W-:Y:S01]  /*5910*/  MOV R31, R37 ;  /* 0x00000025001f7202 */ /* 0x000fe20000000f00 */
[----:B------:R-:W-:Y:S01]  /*5920*/  IMAD.MOV.U32 R35, RZ, RZ, R45 ;  /* 0x000000ffff237224 */ /* 0x000fe200078e002d */
[----:B------:R-:W-:Y:S02]  /*5930*/  MOV R37, R43 ;  /* 0x0000002b00257202 */ /* 0x000fe40000000f00 */
[----:B------:R-:W-:-:S07]  /*5940*/  MOV R40, 0x5960 ;  /* 0x0000596000287802 */ /* 0x000fce0000000f00 */
[----:B------:R-:W-:Y:S05]  /*5950*/  CALL.REL.NOINC `($__internal_0_$__cuda_sm20_dsqrt_rn_f64_mediumpath_v1) ;  /* 0x0000000400d47944 */ /* 0x000fea0003c00000 */
[----:B------:R-:W-:Y:S01]  /*5960*/  MOV R32, R30 ;  /* 0x0000001e00207202 */ /* 0x000fe20000000f00 */
[----:B------:R-:W-:-:S07]  /*5970*/  IMAD.MOV.U32 R33, RZ, RZ, R31 ;  /* 0x000000ffff217224 */ /* 0x000fce00078e001f */
.L_x_101:
[----:B------:R-:W-:Y:S05]  /*5980*/  BSYNC.RECONVERGENT B0 ;  /* 0x0000000000007941 */ /* 0x000fea0003800200 */
.L_x_100:
[----:B------:R-:W0:Y:S01]  /*5990*/  MUFU.RSQ64H R41, R39 ;  /* 0x0000002700297308 */ /* 0x000e220000001c00 */
[----:B------:R-:W-:Y:S01]  /*59a0*/  IADD3 R40, PT, PT, R39, -0x3500000, RZ ;  /* 0xfcb0000027287810 */ /* 0x000fe20007ffe0ff */
[----:B------:R-:W-:Y:S01]  /*59b0*/  IMAD.MOV.U32 R36, RZ, RZ, 0x0 ;  /* 0x00000000ff247424 */ /* 0x000fe200078e00ff */
[----:B------:R-:W-:Y:S01]  /*59c0*/  MOV R37, 0x3fd80000 ;  /* 0x3fd8000000257802 */ /* 0x000fe20000000f00 */
[----:B------:R-:W-:Y:S01]  /*59d0*/  BSSY.RECONVERGENT B0, `(.L_x_102) ;  /* 0x0000019000007945 */ /* 0x000fe20003800200 */
[----:B------:R-:W-:Y:S01]  /*59e0*/  ISETP.GE.U32.AND P0, PT, R40, 0x7ca00000, PT ;  /* 0x7ca000002800780c */ /* 0x000fe20003f06070 */
[----:B------:R-:W-:Y:S02]  /*59f0*/  DMUL R32, R32, 0.125 ;  /* 0x3fc0000020207828 */ /* 0x000fe40000000000 */
[----:B0-----:R-:W-:-:S08]  /*5a00*/  DMUL R28, R40, R40 ;  /* 0x00000028281c7228 */ /* 0x001fd00000000000 */
[----:B------:R-:W-:-:S08]  /*5a10*/  DFMA R28, R38, -R28, 1 ;  /* 0x3ff00000261c742b */ /* 0x000fd0000000081c */
[----:B------:R-:W-:Y:S02]  /*5a20*/  DFMA R36, R28, R36, 0.5 ;  /* 0x3fe000001c24742b */ /* 0x000fe40000000024 */
[----:B------:R-:W-:-:S08]  /*5a30*/  DMUL R28, R40, R28 ;  /* 0x0000001c281c7228 */ /* 0x000fd00000000000 */
[----:B------:R-:W-:-:S08]  /*5a40*/  DFMA R36, R36, R28, R40 ;  /* 0x0000001c2424722b */ /* 0x000fd00000000028 */
[----:B------:R-:W-:Y:S02]  /*5a50*/  DMUL R34, R38, R36 ;  /* 0x0000002426227228 */ /* 0x000fe40000000000 */
[----:B------:R-:W-:Y:S01]  /*5a60*/  VIADD R29, R37, 0xfff00000 ;  /* 0xfff00000251d7836 */ /* 0x000fe20000000000 */
[----:B------:R-:W-:-:S05]  /*5a70*/  MOV R28, R36 ;  /* 0x00000024001c7202 */ /* 0x000fca0000000f00 */
        /* <DEDUP_REMOVED lines=10> */
[----:B------:R-:W-:-:S07]  /*5b20*/  MOV R40, 0x5b40 ;  /* 0x00005b4000287802 */ /* 0x000fce0000000f00 */
[----:B------:R-:W-:Y:S05]  /*5b30*/  CALL.REL.NOINC `($__internal_0_$__cuda_sm20_dsqrt_rn_f64_mediumpath_v1) ;  /* 0x00000004005c7944 */ /* 0x000fea0003c00000 */
[----:B------:R-:W-:Y:S01]  /*5b40*/  MOV R42, R30 ;  /* 0x0000001e002a7202 */ /* 0x000fe20000000f00 */
[----:B------:R-:W-:-:S07]  /*5b50*/  IMAD.MOV.U32 R43, RZ, RZ, R31 ;  /* 0x000000ffff2b7224 */ /* 0x000fce00078e001f */
.L_x_103:
[----:B------:R-:W-:Y:S05]  /*5b60*/  BSYNC.RECONVERGENT B0 ;  /* 0x0000000000007941 */ /* 0x000fea0003800200 */
.L_x_102:
        /* <DEDUP_REMOVED lines=29> */
.L_x_105:
[----:B------:R-:W-:Y:S05]  /*5d40*/  BSYNC.RECONVERGENT B0 ;  /* 0x0000000000007941 */ /* 0x000fea0003800200 */
.L_x_104:
[----:B------:R-:W-:Y:S01]  /*5d50*/  DSETP.GT.AND P0, PT, R32, 255, PT ;  /* 0x406fe0002000742a */ /* 0x000fe20003f04000 */
[C---:B------:R-:W-:Y:S01]  /*5d60*/  IADD3 R29, PT, PT, R2.reuse, -0x1, RZ ;  /* 0xffffffff021d7810 */ /* 0x040fe20007ffe0ff */
[----:B------:R-:W-:Y:S01]  /*5d70*/  DMUL R40, R40, 0.125 ;  /* 0x3fc0000028287828 */ /* 0x000fe20000000000 */
[----:B------:R-:W-:Y:S01]  /*5d80*/  VIADD R36, R2, 0xfffffffe ;  /* 0xfffffffe02247836 */ /* 0x000fe20000000000 */
[----:B------:R-:W0:Y:S01]  /*5d90*/  LDC R39, c[0x0][0x398] ;  /* 0x0000e600ff277b82 */ /* 0x000e220000000800 */
[----:B------:R-:W-:Y:S02]  /*5da0*/  IADD3 R0, PT, PT, R0, 0x100, RZ ;  /* 0x0000010000007810 */ /* 0x000fe40007ffe0ff */
[----:B------:R-:W-:Y:S02]  /*5db0*/  FSEL R30, R32, RZ, !P0 ;  /* 0x000000ff201e7208 */ /* 0x000fe40004000000 */
[----:B------:R-:W-:Y:S01]  /*5dc0*/  FSEL R31, R33, 3.748046875, !P0 ;  /* 0x406fe000211f7808 */ /* 0x000fe20004000000 */
[----:B------:R-:W-:-:S03]  /*5dd0*/  DSETP.GT.AND P0, PT, R42, 255, PT ;  /* 0x406fe0002a00742a */ /* 0x000fc60003f04000 */
[----:B------:R1:W2:Y:S03]  /*5de0*/  F2I.U32.F64.TRUNC R27, R30 ;  /* 0x0000001e001b7311 */ /* 0x0002a6000030d000 */
[----:B------:R-:W-:Y:S02]  /*5df0*/  FSEL R32, R42, RZ, !P0 ;  /* 0x000000ff2a207208 */ /* 0x000fe40004000000 */
[----:B------:R-:W-:Y:S01]  /*5e00*/  FSEL R33, R43, 3.748046875, !P0 ;  /* 0x406fe0002b217808 */ /* 0x000fe20004000000 */
[----:B------:R-:W-:Y:S01]  /*5e10*/  DSETP.GT.AND P0, PT, R40, 255, PT ;  /* 0x406fe0002800742a */ /* 0x000fe20003f04000 */
[----:B-1----:R-:W-:-:S04]  /*5e20*/  IADD3 R30, P1, PT, R29, UR8, RZ ;  /* 0x000000081d1e7c10 */ /* 0x002fc8000ff3e0ff */
[----:B------:R-:W1:Y:S01]  /*5e30*/  F2I.U32.F64.TRUNC R33, R32 ;  /* 0x0000002000217311 */ /* 0x000e62000030d000 */
[----:B------:R-:W-:Y:S02]  /*5e40*/  FSEL R35, R41, 3.748046875, !P0 ;  /* 0x406fe00029237808 */ /* 0x000fe40004000000 */
[----:B------:R-:W-:Y:S01]  /*5e50*/  FSEL R34, R40, RZ, !P0 ;  /* 0x000000ff28227208 */ /* 0x000fe20004000000 */
[----:B------:R-:W-:Y:S01]  /*5e60*/  IMAD.X R31, RZ, RZ, UR9, P1 ;  /* 0x00000009ff1f7e24 */ /* 0x000fe200088e06ff */
[----:B------:R-:W-:Y:S01]  /*5e70*/  IADD3 R28, P0, PT, R2, UR8, RZ ;  /* 0x00000008021c7c10 */ /* 0x000fe2000ff1e0ff */
[C---:B0-----:R-:W-:Y:S01]  /*5e80*/  IMAD R13, R39.reuse, 0x100, R13 ;  /* 0x00000100270d7824 */ /* 0x041fe200078e020d */
[C---:B------:R-:W-:Y:S01]  /*5e90*/  LEA R8, R39.reuse, R8, 0x8 ;  /* 0x0000000827087211 */ /* 0x040fe200078e40ff */
[----:B------:R-:W0:Y:S01]  /*5ea0*/  F2I.U32.F64.TRUNC R35, R34 ;  /* 0x0000002200237311 */ /* 0x000e22000030d000 */
[----:B------:R-:W-:Y:S01]  /*5eb0*/  IADD3.X R29, PT, PT, RZ, UR9, RZ, P0, !PT ;  /* 0x00000009ff1d7c10 */ /* 0x000fe200087fe4ff */
[C---:B------:R-:W-:Y:S01]  /*5ec0*/  IMAD R19, R39.reuse, 0x100, R19 ;  /* 0x0000010027137824 */ /* 0x040fe200078e0213 */
[----:B------:R-:W-:Y:S01]  /*5ed0*/  IADD3 R36, P0, PT, R36, UR8, RZ ;  /* 0x0000000824247c10 */ /* 0x000fe2000ff1e0ff */
[C---:B------:R-:W-:Y:S01]  /*5ee0*/  IMAD R12, R39.reuse, 0x100, R12 ;  /* 0x00000100270c7824 */ /* 0x040fe200078e020c */
[C---:B------:R-:W-:Y:S01]  /*5ef0*/  LEA R4, R39.reuse, R4, 0x8 ;  /* 0x0000000427047211 */ /* 0x040fe200078e40ff */
[----:B--2---:R2:W-:Y:S01]  /*5f00*/  STG.E.U8 desc[UR4][R28.64], R27 ;  /* 0x0000001b1c007986 */ /* 0x0045e2000c101104 */
[C---:B------:R-:W-:Y:S01]  /*5f10*/  LEA R22, R39.reuse, R22, 0x8 ;  /* 0x0000001627167211 */ /* 0x040fe200078e40ff */
[----:B------:R-:W-:Y:S01]  /*5f20*/  IMAD.X R37, RZ, RZ, UR9, P0 ;  /* 0x00000009ff257e24 */ /* 0x000fe200080e06ff */
[----:B------:R-:W-:Y:S01]  /*5f30*/  ISETP.GE.U32.AND P0, PT, R0, UR10, PT ;  /* 0x0000000a00007c0c */ /* 0x000fe2000bf06070 */
[----:B-1----:R2:W-:Y:S01]  /*5f40*/  STG.E.U8 desc[UR4][R30.64], R33 ;  /* 0x000000211e007986 */ /* 0x0025e2000c101104 */
[C---:B------:R-:W-:Y:S01]  /*5f50*/  LEA R18, R39.reuse, R18, 0x8 ;  /* 0x0000001227127211 */ /* 0x040fe200078e40ff */
[C---:B------:R-:W-:Y:S01]  /*5f60*/  IMAD R7, R39.reuse, 0x100, R7 ;  /* 0x0000010027077824 */ /* 0x040fe200078e0207 */
[C---:B------:R-:W-:Y:S01]  /*5f70*/  LEA R25, R39.reuse, R25, 0x8 ;  /* 0x0000001927197211 */ /* 0x040fe200078e40ff */
[C---:B------:R-:W-:Y:S01]  /*5f80*/  IMAD R26, R39.reuse, 0x100, R26 ;  /* 0x00000100271a7824 */ /* 0x040fe200078e021a */
[----:B0-----:R2:W-:Y:S01]  /*5f90*/  STG.E.U8 desc[UR4][R36.64], R35 ;  /* 0x0000002324007986 */ /* 0x0015e2000c101104 */
[C---:B------:R-:W-:Y:S01]  /*5fa0*/  LEA R9, R39.reuse, R9, 0x8 ;  /* 0x0000000927097211 */ /* 0x040fe200078e40ff */
[C---:B------:R-:W-:Y:S01]  /*5fb0*/  IMAD R14, R39.reuse, 0x100, R14 ;  /* 0x00000100270e7824 */ /* 0x040fe200078e020e */
        /* <DEDUP_REMOVED lines=12> */
[----:B------:R-:W-:Y:S01]  /*6080*/  LEA R11, R39, R11, 0x8 ;  /* 0x0000000b270b7211 */ /* 0x000fe200078e40ff */
[----:B--2---:R-:W-:Y:S06]  /*6090*/  @!P0 BRA `(.L_x_106) ;  /* 0xffffffa000c48947 */ /* 0x004fec000383ffff */
[----:B------:R-:W-:Y:S05]  /*60a0*/  EXIT ;  /* 0x000000000000794d */ /* 0x000fea0003800000 */
        .weak           $__internal_0_$__cuda_sm20_dsqrt_rn_f64_mediumpath_v1
        .type           $__internal_0_$__cuda_sm20_dsqrt_rn_f64_mediumpath_v1,@function
        .size           $__internal_0_$__cuda_sm20_dsqrt_rn_f64_mediumpath_v1,(.L_x_112 - $__internal_0_$__cuda_sm20_dsqrt_rn_f64_mediumpath_v1)
$__internal_0_$__cuda_sm20_dsqrt_rn_f64_mediumpath_v1:
[----:B------:R-:W-:Y:S01]  /*60b0*/  ISETP.GE.U32.AND P0, PT, R28, -0x3400000, PT ;  /* 0xfcc000001c00780c */ /* 0x000fe20003f06070 */
[----:B------:R-:W-:Y:S01]  /*60c0*/  BSSY.RECONVERGENT B1, `(.L_x_107) ;  /* 0x0000026000017945 */ /* 0x000fe20003800200 */
[----:B------:R-:W-:Y:S01]  /*60d0*/  IMAD.MOV.U32 R28, RZ, RZ, R41 ;  /* 0x000000ffff1c7224 */ /* 0x000fe200078e0029 */
[----:B------:R-:W-:Y:S01]  /*60e0*/  MOV R29, R44 ;  /* 0x0000002c001d7202 */ /* 0x000fe20000000f00 */
[----:B------:R-:W-:-:S09]  /*60f0*/  IMAD.MOV.U32 R34, RZ, RZ, R27 ;  /* 0x000000ffff227224 */ /* 0x000fd200078e001b */
[----:B------:R-:W-:Y:S05]  /*6100*/  @!P0 BRA `(.L_x_108) ;  /* 0x0000000000208947 */ /* 0x000fea0003800000 */
[----:B------:R-:W-:-:S10]  /*6110*/  DFMA.RM R30, R30, R34, R36 ;  /* 0x000000221e1e722b */ /* 0x000fd40000004024 */
[----:B------:R-:W-:-:S04]  /*6120*/  IADD3 R34, P0, PT, R30, 0x1, RZ ;  /* 0x000000011e227810 */ /* 0x000fc80007f1e0ff */
[----:B------:R-:W-:-:S06]  /*6130*/  IADD3.X R35, PT, PT, RZ, R31, RZ, P0, !PT ;  /* 0x0000001fff237210 */ /* 0x000fcc00007fe4ff */
[----:B------:R-:W-:-:S08]  /*6140*/  DFMA.RP R28, -R30, R34, R28 ;  /* 0x000000221e1c722b */ /* 0x000fd0000000811c */
[----:B------:R-:W-:-:S06]  /*6150*/  DSETP.GT.AND P0, PT, R28, RZ, PT ;  /* 0x000000ff1c00722a */ /* 0x000fcc0003f04000 */
[----:B------:R-:W-:Y:S02]  /*6160*/  FSEL R30, R34, R30, P0 ;  /* 0x0000001e221e7208 */ /* 0x000fe40000000000 */
[----:B------:R-:W-:Y:S01]  /*6170*/  FSEL R31, R35, R31, P0 ;  /* 0x0000001f231f7208 */ /* 0x000fe20000000000 */
[----:B------:R-:W-:Y:S06]  /*6180*/  BRA `(.L_x_109) ;  /* 0x0000000000647947 */ /* 0x000fec0003800000 */
.L_x_108:
[----:B------:R-:W-:-:S14]  /*6190*/  DSETP.NE.AND P0, PT, R28, RZ, PT ;  /* 0x000000ff1c00722a */ /* 0x000fdc0003f05000 */
[----:B------:R-:W-:Y:S05]  /*61a0*/  @!P0 BRA `(.L_x_110) ;  /* 0x0000000000588947 */ /* 0x000fea0003800000 */
[----:B------:R-:W-:-:S13]  /*61b0*/  ISETP.GE.AND P0, PT, R29, RZ, PT ;  /* 0x000000ff1d00720c */ /* 0x000fda0003f06270 */
[----:B------:R-:W-:Y:S01]  /*61c0*/  @!P0 IMAD.MOV.U32 R30, RZ, RZ, 0x0 ;  /* 0x00000000ff1e8424 */ /* 0x000fe200078e00ff */
[----:B------:R-:W-:Y:S01]  /*61d0*/  @!P0 MOV R31, 0xfff80000 ;  /* 0xfff80000001f8802 */ /* 0x000fe20000000f00 */
[----:B------:R-:W-:Y:S06]  /*61e0*/  @!P0 BRA `(.L_x_109) ;  /* 0x00000000004c8947 */ /* 0x000fec0003800000 */
[----:B------:R-:W-:-:S13]  /*61f0*/  ISETP.GT.AND P0, PT, R29, 0x7fefffff, PT ;  /* 0x7fefffff1d00780c */ /* 0x000fda0003f04270 */
[----:B------:R-:W-:Y:S05]  /*6200*/  @P0 BRA `(.L_x_110) ;  /* 0x0000000000400947 */ /* 0x000fea0003800000 */
[----:B------:R-:W-:Y:S01]  /*6210*/  DMUL R28, R28, 8.11296384146066816958e+31 ;  /* 0x469000001c1c7828 */ /* 0x000fe20000000000 */
[----:B------:R-:W-:Y:S01]  /*6220*/  IMAD.MOV.U32 R34, RZ, RZ, RZ ;  /* 0x000000ffff227224 */ /* 0x000fe200078e00ff */
[----:B------:R-:W-:Y:S01]  /*6230*/  MOV R36, 0x0 ;  /* 0x0000000000247802 */ /* 0x000fe20000000f00 */
[----:B------:R-:W-:-:S03]  /*6240*/  IMAD.MOV.U32 R37, RZ, RZ, 0x3fd80000 ;  /* 0x3fd80000ff257424 */ /* 0x000fc600078e00ff */
[----:B------:R-:W0:Y:S02]  /*6250*/  MUFU.RSQ64H R35, R29 ;  /* 0x0000001d00237308 */ /* 0x000e240000001c00 */
[----:B0-----:R-:W-:-:S08]  /*6260*/  DMUL R30, R34, R34 ;  /* 0x00000022221e7228 */ /* 0x001fd00000000000 */
[----:B------:R-:W-:-:S08]  /*6270*/  DFMA R30, R28, -R30, 1 ;  /* 0x3ff000001c1e742b */ /* 0x000fd0000000081e */
[----:B------:R-:W-:Y:S02]  /*6280*/  DFMA R36, R30, R36, 0.5 ;  /* 0x3fe000001e24742b */ /* 0x000fe40000000024 */
[----:B------:R-:W-:-:S08]  /*6290*/  DMUL R30, R34, R30 ;  /* 0x0000001e221e7228 */ /* 0x000fd00000000000 */
[----:B------:R-:W-:-:S08]  /*62a0*/  DFMA R36, R36, R30, R34 ;  /* 0x0000001e2424722b */ /* 0x000fd00000000022 */
[----:B------:R-:W-:Y:S02]  /*62b0*/  DMUL R30, R28, R36 ;  /* 0x000000241c1e7228 */ /* 0x000fe40000000000 */
[----:B------:R-:W-:-:S06]  /*62c0*/  IADD3 R37, PT, PT, R37, -0x100000, RZ ;  /* 0xfff0000025257810 */ /* 0x000fcc0007ffe0ff */
[----:B------:R-:W-:-:S08]  /*62d0*/  DFMA R34, R30, -R30, R28 ;  /* 0x8000001e1e22722b */ /* 0x000fd0000000001c */
[----:B------:R-:W-:-:S10]  /*62e0*/  DFMA R30, R36, R34, R30 ;  /* 0x00000022241e722b */ /* 0x000fd4000000001e */
[----:B------:R-:W-:Y:S01]  /*62f0*/  VIADD R31, R31, 0xfcb00000 ;  /* 0xfcb000001f1f7836 */ /* 0x000fe20000000000 */
[----:B------:R-:W-:Y:S06]  /*6300*/  BRA `(.L_x_109) ;  /* 0x0000000000047947 */ /* 0x000fec0003800000 */
.L_x_110:
[----:B------:R-:W-:-:S11]  /*6310*/  DADD R30, R28, R28 ;  /* 0x000000001c1e7229 */ /* 0x000fd6000000001c */
.L_x_109:
[----:B------:R-:W-:Y:S05]  /*6320*/  BSYNC.RECONVERGENT B1 ;  /* 0x0000000000017941 */ /* 0x000fea0003800200 */
.L_x_107:
[----:B------:R-:W-:-:S04]  /*6330*/  MOV R41, 0x0 ;  /* 0x0000000000297802 */ /* 0x000fc80000000f00 */
[----:B------:R-:W-:Y:S05]  /*6340*/  RET.REL.NODEC R40 `(_Z5sobelPhS_jjj) ;  /* 0xffffff9c282c7950 */ /* 0x000fea0003c3ffff */
.L_x_111:
[----:B------:R-:W-:-:S00]  /*6350*/  BRA `(.L_x_111) ;  /* 0xfffffffc00fc7947 */ /* 0x000fc0000383ffff */
[----:B------:R-:W-:-:S00]  /*6360*/  NOP ;  /* 0x0000000000007918 */ /* 0x000fc00000000000 */
        /* <DEDUP_REMOVED lines=9> */
.L_x_112:


//--------------------- .nv.global.init           --------------------------
	.section	.nv.global.init,"aw",@progbits
	.align	4
.nv.global.init:
	.type		mask,@object
	.size		mask,(.L_0 - mask)
mask:
        /*0000*/ 	.byte	0xff, 0xff, 0xff, 0xff, 0xfc, 0xff, 0xff, 0xff, 0xfa, 0xff, 0xff, 0xff, 0xfc, 0xff, 0xff, 0xff
        /* <DEDUP_REMOVED lines=11> */
        /*00c0*/ 	.byte	0x02, 0x00, 0x00, 0x00, 0x01, 0x00, 0x00, 0x00
.L_0:


//--------------------- .nv.shared.reserved.0     --------------------------
	.section	.nv.shared.reserved.0,"aw",@nobits
	.weak		__nv_reservedSMEM_offset_0_alias
	.size		__nv_reservedSMEM_offset_0_alias, 0, 64
	.other		__nv_reservedSMEM_offset_0_alias,@"STO_CUDA_RESERVED_SHARED STV_DEFAULT"
__nv_reservedSMEM_offset_0_alias:
	.zero		0
	.zero		64


//--------------------- .nv.constant0._Z5sobelPhS_jjj --------------------------
	.section	.nv.constant0._Z5sobelPhS_jjj,"a",@progbits
	.sectionflags	@""
	.align	4
.nv.constant0._Z5sobelPhS_jjj:
	.zero		924


//--------------------- SYMBOLS --------------------------

	.type		.nv.reservedSmem.offset0,@object
	.size		.nv.reservedSmem.offset0,0x4
